	.headerflags	@"EF_CUDA_TEXMODE_UNIFIED EF_CUDA_64BIT_ADDRESS EF_CUDA_ACCELERATORS EF_CUDA_SM90 EF_CUDA_VIRTUAL_SM(EF_CUDA_SM90)"
	.elftype	@"ET_EXEC"


//--------------------- .nv.info                  --------------------------
	.section	.nv.info,"",@"SHT_CUDA_INFO"
	.align	4


	//----- nvinfo : EIATTR_REGCOUNT
	.align		4
        /*0000*/ 	.byte	0x04, 0x2f
        /*0002*/ 	.short	(.L_3 - .L_2)
	.align		4
.L_2:
        /*0004*/ 	.word	index@(triton_poi_fused_cat_6)
        /*0008*/ 	.word	0x00000099


	//----- nvinfo : EIATTR_MIN_STACK_SIZE
	.align		4
.L_3:
        /*000c*/ 	.byte	0x04, 0x12
        /*000e*/ 	.short	(.L_5 - .L_4)
	.align		4
.L_4:
        /*0010*/ 	.word	index@(triton_poi_fused_cat_6)
        /*0014*/ 	.word	0x00000000


	//----- nvinfo : EIATTR_FRAME_SIZE
	.align		4
.L_5:
        /*0018*/ 	.byte	0x04, 0x11
        /*001a*/ 	.short	(.L_7 - .L_6)
	.align		4
.L_6:
        /*001c*/ 	.word	index@(triton_poi_fused_cat_6)
        /*0020*/ 	.word	0x00000000


	//----- nvinfo : EIATTR_MIN_STACK_SIZE
	.align		4
.L_7:
        /*0024*/ 	.byte	0x04, 0x12
        /*0026*/ 	.short	(.L_9 - .L_8)
	.align		4
.L_8:
        /*0028*/ 	.word	index@(triton_poi_fused_cat_6)
        /*002c*/ 	.word	0x00000000
.L_9:


//--------------------- .nv.info.triton_poi_fused_cat_6 --------------------------
	.section	.nv.info.triton_poi_fused_cat_6,"",@"SHT_CUDA_INFO"
	.sectionflags	@""
	.align	4


	//----- nvinfo : EIATTR_CUDA_API_VERSION
	.align		4
        /*0000*/ 	.byte	0x04, 0x37
        /*0002*/ 	.short	(.L_11 - .L_10)
.L_10:
        /*0004*/ 	.word	0x0000007c


	//----- nvinfo : EIATTR_KPARAM_INFO
	.align		4
.L_11:
        /*0008*/ 	.byte	0x04, 0x17
        /*000a*/ 	.short	(.L_13 - .L_12)
.L_12:
        /*000c*/ 	.word	0x00000000
        /*0010*/ 	.short	0x0015
        /*0012*/ 	.short	0x00a8
        /*0014*/ 	.byte	0x00, 0xf0, 0x11, 0x00


	//----- nvinfo : EIATTR_KPARAM_INFO
	.align		4
.L_13:
        /*0018*/ 	.byte	0x04, 0x17
        /*001a*/ 	.short	(.L_15 - .L_14)
.L_14:
        /*001c*/ 	.word	0x00000000
        /*0020*/ 	.short	0x0014
        /*0022*/ 	.short	0x00a0
        /*0024*/ 	.byte	0x00, 0xf4, 0x21, 0x00


	//----- nvinfo : EIATTR_KPARAM_INFO
	.align		4
.L_15:
        /*0028*/ 	.byte	0x04, 0x17
        /*002a*/ 	.short	(.L_17 - .L_16)
.L_16:
        /*002c*/ 	.word	0x00000000
        /*0030*/ 	.short	0x0013
        /*0032*/ 	.short	0x0098
        /*0034*/ 	.byte	0x00, 0xf4, 0x21, 0x00


	//----- nvinfo : EIATTR_KPARAM_INFO
	.align		4
.L_17:
        /*0038*/ 	.byte	0x04, 0x17
        /*003a*/ 	.short	(.L_19 - .L_18)
.L_18:
        /*003c*/ 	.word	0x00000000
        /*0040*/ 	.short	0x0012
        /*0042*/ 	.short	0x0090
        /*0044*/ 	.byte	0x00, 0xf4, 0x21, 0x00


	//----- nvinfo : EIATTR_KPARAM_INFO
	.align		4
.L_19:
        /*0048*/ 	.byte	0x04, 0x17
        /*004a*/ 	.short	(.L_21 - .L_20)
.L_20:
        /*004c*/ 	.word	0x00000000
        /*0050*/ 	.short	0x0011
        /*0052*/ 	.short	0x0088
        /*0054*/ 	.byte	0x00, 0xf4, 0x21, 0x00


	//----- nvinfo : EIATTR_KPARAM_INFO
	.align		4
.L_21:
        /*0058*/ 	.byte	0x04, 0x17
        /*005a*/ 	.short	(.L_23 - .L_22)
.L_22:
        /*005c*/ 	.word	0x00000000
        /*0060*/ 	.short	0x0010
        /*0062*/ 	.short	0x0080
        /*0064*/ 	.byte	0x00, 0xf4, 0x21, 0x00


	//----- nvinfo : EIATTR_KPARAM_INFO
	.align		4
.L_23:
        /*0068*/ 	.byte	0x04, 0x17
        /*006a*/ 	.short	(.L_25 - .L_24)
.L_24:
        /*006c*/ 	.word	0x00000000
        /*0070*/ 	.short	0x000f
        /*0072*/ 	.short	0x0078
        /*0074*/ 	.byte	0x00, 0xf4, 0x21, 0x00


	//----- nvinfo : EIATTR_KPARAM_INFO
	.align		4
.L_25:
        /*0078*/ 	.byte	0x04, 0x17
        /*007a*/ 	.short	(.L_27 - .L_26)
.L_26:
        /*007c*/ 	.word	0x00000000
        /*0080*/ 	.short	0x000e
        /*0082*/ 	.short	0x0070
        /*0084*/ 	.byte	0x00, 0xf4, 0x21, 0x00


	//----- nvinfo : EIATTR_KPARAM_INFO
	.align		4
.L_27:
        /*0088*/ 	.byte	0x04, 0x17
        /*008a*/ 	.short	(.L_29 - .L_28)
.L_28:
        /*008c*/ 	.word	0x00000000
        /*0090*/ 	.short	0x000d
        /*0092*/ 	.short	0x0068
        /*0094*/ 	.byte	0x00, 0xf4, 0x21, 0x00


	//----- nvinfo : EIATTR_KPARAM_INFO
	.align		4
.L_29:
        /*0098*/ 	.byte	0x04, 0x17
        /*009a*/ 	.short	(.L_31 - .L_30)
.L_30:
        /*009c*/ 	.word	0x00000000
        /*00a0*/ 	.short	0x000c
        /*00a2*/ 	.short	0x0060
        /*00a4*/ 	.byte	0x00, 0xf4, 0x21, 0x00


	//----- nvinfo : EIATTR_KPARAM_INFO
	.align		4
.L_31:
        /*00a8*/ 	.byte	0x04, 0x17
        /*00aa*/ 	.short	(.L_33 - .L_32)
.L_32:
        /*00ac*/ 	.word	0x00000000
        /*00b0*/ 	.short	0x000b
        /*00b2*/ 	.short	0x0058
        /*00b4*/ 	.byte	0x00, 0xf4, 0x21, 0x00


	//----- nvinfo : EIATTR_KPARAM_INFO
	.align		4
.L_33:
        /*00b8*/ 	.byte	0x04, 0x17
        /*00ba*/ 	.short	(.L_35 - .L_34)
.L_34:
        /*00bc*/ 	.word	0x00000000
        /*00c0*/ 	.short	0x000a
        /*00c2*/ 	.short	0x0050
        /*00c4*/ 	.byte	0x00, 0xf4, 0x21, 0x00


	//----- nvinfo : EIATTR_KPARAM_INFO
	.align		4
.L_35:
        /*00c8*/ 	.byte	0x04, 0x17
        /*00ca*/ 	.short	(.L_37 - .L_36)
.L_36:
        /*00cc*/ 	.word	0x00000000
        /*00d0*/ 	.short	0x0009
        /*00d2*/ 	.short	0x0048
        /*00d4*/ 	.byte	0x00, 0xf4, 0x21, 0x00


	//----- nvinfo : EIATTR_KPARAM_INFO
	.align		4
.L_37:
        /*00d8*/ 	.byte	0x04, 0x17
        /*00da*/ 	.short	(.L_39 - .L_38)
.L_38:
        /*00dc*/ 	.word	0x00000000
        /*00e0*/ 	.short	0x0008
        /*00e2*/ 	.short	0x0040
        /*00e4*/ 	.byte	0x00, 0xf4, 0x21, 0x00


	//----- nvinfo : EIATTR_KPARAM_INFO
	.align		4
.L_39:
        /*00e8*/ 	.byte	0x04, 0x17
        /*00ea*/ 	.short	(.L_41 - .L_40)
.L_40:
        /*00ec*/ 	.word	0x00000000
        /*00f0*/ 	.short	0x0007
        /*00f2*/ 	.short	0x0038
        /*00f4*/ 	.byte	0x00, 0xf4, 0x21, 0x00


	//----- nvinfo : EIATTR_KPARAM_INFO
	.align		4
.L_41:
        /*00f8*/ 	.byte	0x04, 0x17
        /*00fa*/ 	.short	(.L_43 - .L_42)
.L_42:
        /*00fc*/ 	.word	0x00000000
        /*0100*/ 	.short	0x0006
        /*0102*/ 	.short	0x0030
        /*0104*/ 	.byte	0x00, 0xf4, 0x21, 0x00


	//----- nvinfo : EIATTR_KPARAM_INFO
	.align		4
.L_43:
        /*0108*/ 	.byte	0x04, 0x17
        /*010a*/ 	.short	(.L_45 - .L_44)
.L_44:
        /*010c*/ 	.word	0x00000000
        /*0110*/ 	.short	0x0005
        /*0112*/ 	.short	0x0028
        /*0114*/ 	.byte	0x00, 0xf4, 0x21, 0x00


	//----- nvinfo : EIATTR_KPARAM_INFO
	.align		4
.L_45:
        /*0118*/ 	.byte	0x04, 0x17
        /*011a*/ 	.short	(.L_47 - .L_46)
.L_46:
        /*011c*/ 	.word	0x00000000
        /*0120*/ 	.short	0x0004
        /*0122*/ 	.short	0x0020
        /*0124*/ 	.byte	0x00, 0xf4, 0x21, 0x00


	//----- nvinfo : EIATTR_KPARAM_INFO
	.align		4
.L_47:
        /*0128*/ 	.byte	0x04, 0x17
        /*012a*/ 	.short	(.L_49 - .L_48)
.L_48:
        /*012c*/ 	.word	0x00000000
        /*0130*/ 	.short	0x0003
        /*0132*/ 	.short	0x0018
        /*0134*/ 	.byte	0x00, 0xf4, 0x21, 0x00


	//----- nvinfo : EIATTR_KPARAM_INFO
	.align		4
.L_49:
        /*0138*/ 	.byte	0x04, 0x17
        /*013a*/ 	.short	(.L_51 - .L_50)
.L_50:
        /*013c*/ 	.word	0x00000000
        /*0140*/ 	.short	0x0002
        /*0142*/ 	.short	0x0010
        /*0144*/ 	.byte	0x00, 0xf4, 0x21, 0x00


	//----- nvinfo : EIATTR_KPARAM_INFO
	.align		4
.L_51:
        /*0148*/ 	.byte	0x04, 0x17
        /*014a*/ 	.short	(.L_53 - .L_52)
.L_52:
        /*014c*/ 	.word	0x00000000
        /*0150*/ 	.short	0x0001
        /*0152*/ 	.short	0x0008
        /*0154*/ 	.byte	0x00, 0xf4, 0x21, 0x00


	//----- nvinfo : EIATTR_KPARAM_INFO
	.align		4
.L_53:
        /*0158*/ 	.byte	0x04, 0x17
        /*015a*/ 	.short	(.L_55 - .L_54)
.L_54:
        /*015c*/ 	.word	0x00000000
        /*0160*/ 	.short	0x0000
        /*0162*/ 	.short	0x0000
        /*0164*/ 	.byte	0x00, 0xf4, 0x21, 0x00


	//----- nvinfo : EIATTR_SPARSE_MMA_MASK
	.align		4
.L_55:
        /*0168*/ 	.byte	0x03, 0x50
        /*016a*/ 	.short	0x0000


	//----- nvinfo : EIATTR_MAXREG_COUNT
	.align		4
        /*016c*/ 	.byte	0x03, 0x1b
        /*016e*/ 	.short	0x00ff


	//----- nvinfo : EIATTR_EXIT_INSTR_OFFSETS
	.align		4
        /*0170*/ 	.byte	0x04, 0x1c
        /*0172*/ 	.short	(.L_57 - .L_56)


	//   ....[0]....
.L_56:
        /*0174*/ 	.word	0x00004e10


	//----- nvinfo : EIATTR_REQNTID
	.align		4
.L_57:
        /*0178*/ 	.byte	0x04, 0x10
        /*017a*/ 	.short	(.L_59 - .L_58)
.L_58:
        /*017c*/ 	.word	0x00000080
        /*0180*/ 	.word	0x00000001
        /*0184*/ 	.word	0x00000001


	//----- nvinfo : EIATTR_CBANK_PARAM_SIZE
	.align		4
.L_59:
        /*0188*/ 	.byte	0x03, 0x19
        /*018a*/ 	.short	0x00ac


	//----- nvinfo : EIATTR_PARAM_CBANK
	.align		4
        /*018c*/ 	.byte	0x04, 0x0a
        /*018e*/ 	.short	(.L_61 - .L_60)
	.align		4
.L_60:
        /*0190*/ 	.word	index@(.nv.constant0.triton_poi_fused_cat_6)
        /*0194*/ 	.short	0x0210
        /*0196*/ 	.short	0x00ac


	//----- nvinfo : EIATTR_SW_WAR
	.align		4
.L_61:
        /*0198*/ 	.byte	0x04, 0x36
        /*019a*/ 	.short	(.L_63 - .L_62)
.L_62:
        /*019c*/ 	.word	0x00000008
.L_63:


//--------------------- .nv.callgraph             --------------------------
	.section	.nv.callgraph,"",@"SHT_CUDA_CALLGRAPH"
	.align	4
	.sectionentsize	8
	.align		4
        /*0000*/ 	.word	0x00000000
	.align		4
        /*0004*/ 	.word	0xffffffff
	.align		4
        /*0008*/ 	.word	0x00000000
	.align		4
        /*000c*/ 	.word	0xfffffffe
	.align		4
        /*0010*/ 	.word	0x00000000
	.align		4
        /*0014*/ 	.word	0xfffffffd
	.align		4
        /*0018*/ 	.word	0x00000000
	.align		4
        /*001c*/ 	.word	0xfffffffc


//--------------------- .nv.constant4             --------------------------
	.section	.nv.constant4,"a",@progbits
	.align	8
	.align		8
.nv.constant4:
        /*0000*/ 	.dword	_$_str
	.align		8
        /*0008*/ 	.dword	_$_str_$_2


//--------------------- .text.triton_poi_fused_cat_6 --------------------------
	.section	.text.triton_poi_fused_cat_6,"ax",@progbits
	.align	128
        .global         triton_poi_fused_cat_6
        .type           triton_poi_fused_cat_6,@function
        .size           triton_poi_fused_cat_6,(.L_x_1 - triton_poi_fused_cat_6)
        .other          triton_poi_fused_cat_6,@"STO_CUDA_ENTRY STV_DEFAULT"
triton_poi_fused_cat_6:
.text.triton_poi_fused_cat_6:
[----:B------:R-:W-:Y:S01]  /*0000*/  LDC R1, c[0x0][0x28] ;  /* 0x00000a00ff017b82 */ /* 0x000fe20000000800 */
[----:B------:R-:W1:Y:S07]  /*0010*/  S2R R0, SR_TID.X ;  /* 0x0000000000007919 */ /* 0x000e6e0000002100 */
[----:B------:R-:W2:Y:S01]  /*0020*/  LDC.64 R8, c[0x0][0x220] ;  /* 0x00008800ff087b82 */ /* 0x000ea20000000a00 */
[----:B------:R-:W-:Y:S01]  /*0030*/  CS2R R10, SRZ ;  /* 0x00000000000a7805 */ /* 0x000fe2000001ff00 */
[----:B------:R-:W-:Y:S01]  /*0040*/  ULDC.64 UR4, c[0x0][0x208] ;  /* 0x0000820000047ab9 */ /* 0x000fe20000000a00 */
[----:B------:R-:W3:Y:S01]  /*0050*/  S2R R13, SR_CTAID.X ;  /* 0x00000000000d7919 */ /* 0x000ee20000002500 */
[----:B------:R-:W-:Y:S01]  /*0060*/  IMAD.MOV.U32 R12, RZ, RZ, RZ ;  /* 0x000000ffff0c7224 */ /* 0x000fe200078e00ff */
[----:B------:R-:W-:-:S02]  /*0070*/  CS2R R92, SRZ ;  /* 0x00000000005c7805 */ /* 0x000fc4000001ff00 */
[----:B------:R-:W-:Y:S02]  /*0080*/  CS2R R98, SRZ ;  /* 0x0000000000627805 */ /* 0x000fe4000001ff00 */
[----:B------:R-:W-:Y:S02]  /*0090*/  CS2R R100, SRZ ;  /* 0x0000000000647805 */ /* 0x000fe4000001ff00 */
[----:B------:R-:W-:Y:S02]  /*00a0*/  CS2R R96, SRZ ;  /* 0x0000000000607805 */ /* 0x000fe4000001ff00 */
[----:B------:R-:W-:Y:S02]  /*00b0*/  CS2R R104, SRZ ;  /* 0x0000000000687805 */ /* 0x000fe4000001ff00 */
[----:B------:R-:W-:Y:S01]  /*00c0*/  CS2R R116, SRZ ;  /* 0x0000000000747805 */ /* 0x000fe2000001ff00 */
[----:B------:R-:W-:Y:S01]  /*00d0*/  IMAD.MOV.U32 R122, RZ, RZ, RZ ;  /* 0x000000ffff7a7224 */ /* 0x000fe200078e00ff */
[----:B------:R-:W-:Y:S01]  /*00e0*/  ULDC.64 UR6, c[0x0][0x288] ;  /* 0x0000a20000067ab9 */ /* 0x000fe20000000a00 */
[----:B------:R-:W-:-:S02]  /*00f0*/  IMAD.MOV.U32 R115, RZ, RZ, RZ ;  /* 0x000000ffff737224 */ /* 0x000fc400078e00ff */
[----:B------:R-:W-:Y:S01]  /*0100*/  IMAD.MOV.U32 R121, RZ, RZ, RZ ;  /* 0x000000ffff797224 */ /* 0x000fe200078e00ff */
[----:B------:R-:W-:Y:S02]  /*0110*/  CS2R R36, SRZ ;  /* 0x0000000000247805 */ /* 0x000fe4000001ff00 */
[----:B------:R-:W-:Y:S02]  /*0120*/  CS2R R38, SRZ ;  /* 0x0000000000267805 */ /* 0x000fe4000001ff00 */
[----:B------:R-:W-:Y:S02]  /*0130*/  CS2R R40, SRZ ;  /* 0x0000000000287805 */ /* 0x000fe4000001ff00 */
[----:B------:R-:W-:Y:S02]  /*0140*/  CS2R R42, SRZ ;  /* 0x00000000002a7805 */ /* 0x000fe4000001ff00 */
[----:B------:R-:W-:Y:S01]  /*0150*/  CS2R R44, SRZ ;  /* 0x00000000002c7805 */ /* 0x000fe2000001ff00 */
[----:B------:R-:W4:Y:S01]  /*0160*/  LDC.64 R74, c[0x0][0x228] ;  /* 0x00008a00ff4a7b82 */ /* 0x000f220000000a00 */
[----:B------:R-:W-:-:S02]  /*0170*/  CS2R R62, SRZ ;  /* 0x00000000003e7805 */ /* 0x000fc4000001ff00 */
[----:B------:R-:W-:Y:S02]  /*0180*/  CS2R R64, SRZ ;  /* 0x0000000000407805 */ /* 0x000fe4000001ff00 */
[----:B------:R-:W-:Y:S02]  /*0190*/  CS2R R72, SRZ ;  /* 0x0000000000487805 */ /* 0x000fe4000001ff00 */
[----:B------:R-:W-:Y:S02]  /*01a0*/  CS2R R80, SRZ ;  /* 0x0000000000507805 */ /* 0x000fe4000001ff00 */
[----:B------:R-:W-:Y:S02]  /*01b0*/  CS2R R82, SRZ ;  /* 0x0000000000527805 */ /* 0x000fe4000001ff00 */
[----:B------:R-:W-:Y:S02]  /*01c0*/  CS2R R76, SRZ ;  /* 0x00000000004c7805 */ /* 0x000fe4000001ff00 */
[----:B------:R-:W-:Y:S01]  /*01d0*/  CS2R R78, SRZ ;  /* 0x00000000004e7805 */ /* 0x000fe2000001ff00 */
[----:B------:R-:W-:Y:S01]  /*01e0*/  ULDC.64 UR8, c[0x0][0x260] ;  /* 0x0000980000087ab9 */ /* 0x000fe20000000a00 */
[----:B-1----:R-:W-:-:S05]  /*01f0*/  IMAD.SHL.U32 R0, R0, 0x4, RZ ;  /* 0x0000000400007824 */ /* 0x002fca00078e00ff */
[----:B------:R-:W-:-:S05]  /*0200*/  LOP3.LUT R0, R0, 0x1fc, RZ, 0xc0, !PT ;  /* 0x000001fc00007812 */ /* 0x000fca00078ec0ff */
[----:B---3--:R-:W-:-:S05]  /*0210*/  IMAD R20, R13, 0x400, R0 ;  /* 0x000004000d147824 */ /* 0x008fca00078e0200 */
[----:B------:R-:W-:-:S04]  /*0220*/  SHF.R.S32.HI R3, RZ, 0x1f, R20 ;  /* 0x0000001fff037819 */ /* 0x000fc80000011414 */
[----:B------:R-:W-:-:S04]  /*0230*/  LEA.HI R15, R3, R20, RZ, 0xc ;  /* 0x00000014030f7211 */ /* 0x000fc800078f60ff */
[----:B------:R-:W-:-:S05]  /*0240*/  SHF.R.S32.HI R27, RZ, 0xc, R15 ;  /* 0x0000000cff1b7819 */ /* 0x000fca000001140f */
[----:B------:R-:W-:-:S05]  /*0250*/  IMAD.HI R0, R27, 0x2aaaaaab, RZ ;  /* 0x2aaaaaab1b007827 */ /* 0x000fca00078e02ff */
[----:B------:R-:W-:-:S04]  /*0260*/  SHF.R.U32.HI R3, RZ, 0x1f, R0 ;  /* 0x0000001fff037819 */ /* 0x000fc80000011600 */
[----:B------:R-:W-:-:S05]  /*0270*/  LEA.HI R0, R0, R3, RZ, 0x1a ;  /* 0x0000000300007211 */ /* 0x000fca00078fd0ff */
[----:B------:R-:W-:-:S04]  /*0280*/  IMAD R27, R0, -0x180, R27 ;  /* 0xfffffe80001b7824 */ /* 0x000fc800078e021b */
[C---:B--2---:R-:W-:Y:S01]  /*0290*/  IMAD.WIDE R4, R27.reuse, 0x4, R8 ;  /* 0x000000041b047825 */ /* 0x044fe200078e0208 */
[----:B------:R-:W-:-:S03]  /*02a0*/  ISETP.GE.AND P4, PT, R27, 0x60, PT ;  /* 0x000000601b00780c */ /* 0x000fc60003f86270 */
[----:B------:R-:W-:-:S10]  /*02b0*/  VIADD R14, R20, 0x200 ;  /* 0x00000200140e7836 */ /* 0x000fd40000000000 */
[----:B------:R-:W2:Y:S01]  /*02c0*/  @!P4 LDG.E.EL R10, desc[UR4][R4.64] ;  /* 0x00000004040ac981 */ /* 0x000ea2000c2e1900 */
[----:B------:R-:W-:-:S03]  /*02d0*/  SHF.R.S32.HI R3, RZ, 0x1f, R14 ;  /* 0x0000001fff037819 */ /* 0x000fc6000001140e */
[----:B------:R-:W3:Y:S01]  /*02e0*/  @!P4 LDG.E.EL R11, desc[UR4][R4.64] ;  /* 0x00000004040bc981 */ /* 0x000ee2000c2e1900 */
[----:B------:R-:W-:Y:S02]  /*02f0*/  LEA.HI R16, R3, R14, RZ, 0xc ;  /* 0x0000000e03107211 */ /* 0x000fe400078f60ff */
[----:B------:R-:W1:Y:S01]  /*0300*/  LDC.64 R2, c[0x0][0x298] ;  /* 0x0000a600ff027b82 */ /* 0x000e620000000a00 */
[----:B------:R-:W5:Y:S01]  /*0310*/  @!P4 LDG.E.EL R12, desc[UR4][R4.64] ;  /* 0x00000004040cc981 */ /* 0x000f62000c2e1900 */
[----:B------:R-:W-:-:S03]  /*0320*/  SHF.R.S32.HI R25, RZ, 0xc, R16 ;  /* 0x0000000cff197819 */ /* 0x000fc60000011410 */
[----:B------:R4:W2:Y:S02]  /*0330*/  @!P4 LDG.E.EL R93, desc[UR4][R4.64] ;  /* 0x00000004045dc981 */ /* 0x0008a4000c2e1900 */
[----:B------:R-:W-:-:S05]  /*0340*/  IMAD.HI R0, R25, 0x2aaaaaab, RZ ;  /* 0x2aaaaaab19007827 */ /* 0x000fca00078e02ff */
[----:B------:R-:W-:-:S04]  /*0350*/  SHF.R.U32.HI R7, RZ, 0x1f, R0 ;  /* 0x0000001fff077819 */ /* 0x000fc80000011600 */
[----:B------:R-:W-:-:S05]  /*0360*/  LEA.HI R0, R0, R7, RZ, 0x1a ;  /* 0x0000000700007211 */ /* 0x000fca00078fd0ff */
[----:B------:R-:W-:-:S05]  /*0370*/  IMAD R25, R0, -0x180, R25 ;  /* 0xfffffe8000197824 */ /* 0x000fca00078e0219 */
[C---:B------:R-:W-:Y:S01]  /*0380*/  ISETP.GE.AND P1, PT, R25.reuse, 0x60, PT ;  /* 0x000000601900780c */ /* 0x040fe20003f26270 */
[----:B----4-:R-:W-:-:S12]  /*0390*/  IMAD.WIDE R4, R25, 0x4, R8 ;  /* 0x0000000419047825 */ /* 0x010fd800078e0208 */
[----:B------:R-:W4:Y:S04]  /*03a0*/  @!P1 LDG.E.EL R98, desc[UR4][R4.64] ;  /* 0x0000000404629981 */ /* 0x000f28000c2e1900 */
[----:B------:R-:W2:Y:S01]  /*03b0*/  @!P1 LDG.E.EL R101, desc[UR4][R4.64] ;  /* 0x0000000404659981 */ /* 0x000ea2000c2e1900 */
[C---:B------:R-:W-:Y:S01]  /*03c0*/  ISETP.GT.AND P3, PT, R27.reuse, 0x11f, PT ;  /* 0x0000011f1b00780c */ /* 0x040fe20003f64270 */
[----:B-1----:R-:W-:Y:S02]  /*03d0*/  IMAD.WIDE R6, R27, 0x4, R2 ;  /* 0x000000041b067825 */ /* 0x002fe400078e0202 */
[----:B------:R-:W2:Y:S04]  /*03e0*/  @!P1 LDG.E.EL R99, desc[UR4][R4.64] ;  /* 0x0000000404639981 */ /* 0x000ea8000c2e1900 */
[----:B------:R1:W2:Y:S06]  /*03f0*/  @!P1 LDG.E.EL R104, desc[UR4][R4.64] ;  /* 0x0000000404689981 */ /* 0x0002ac000c2e1900 */
[----:B------:R-:W2:Y:S04]  /*0400*/  @P3 LDG.E.EL R96, desc[UR4][R6.64+-0x480] ;  /* 0xfffb800406603981 */ /* 0x000ea8000c2e1900 */
[----:B------:R-:W2:Y:S04]  /*0410*/  @P3 LDG.E.EL R100, desc[UR4][R6.64+-0x480] ;  /* 0xfffb800406643981 */ /* 0x000ea8000c2e1900 */
[----:B------:R-:W2:Y:S01]  /*0420*/  @P3 LDG.E.EL R117, desc[UR4][R6.64+-0x480] ;  /* 0xfffb800406753981 */ /* 0x000ea2000c2e1900 */
[----:B------:R-:W-:-:S03]  /*0430*/  ISETP.GT.AND P5, PT, R25, 0x11f, PT ;  /* 0x0000011f1900780c */ /* 0x000fc60003fa4270 */
[----:B------:R1:W2:Y:S01]  /*0440*/  @P3 LDG.E.EL R97, desc[UR4][R6.64+-0x480] ;  /* 0xfffb800406613981 */ /* 0x0002a2000c2e1900 */
[----:B------:R-:W-:Y:S01]  /*0450*/  IMAD.WIDE R2, R25, 0x4, R2 ;  /* 0x0000000419027825 */ /* 0x000fe200078e0202 */
[----:B------:R-:W-:-:S08]  /*0460*/  SHF.R.S32.HI R17, RZ, 0x15, R13 ;  /* 0x00000015ff117819 */ /* 0x000fd0000001140d */
[----:B------:R-:W3:Y:S04]  /*0470*/  @P5 LDG.E.EL R116, desc[UR4][R2.64+-0x480] ;  /* 0xfffb800402745981 */ /* 0x000ee8000c2e1900 */
[----:B------:R-:W3:Y:S01]  /*0480*/  @P5 LDG.E.EL R122, desc[UR4][R2.64+-0x480] ;  /* 0xfffb8004027a5981 */ /* 0x000ee2000c2e1900 */
[C---:B------:R-:W-:Y:S01]  /*0490*/  VIADD R0, R20.reuse, 0x1 ;  /* 0x0000000114007836 */ /* 0x040fe20000000000 */
[----:B------:R-:W-:Y:S02]  /*04a0*/  SGXT R17, R17, 0x1 ;  /* 0x000000011111781a */ /* 0x000fe40000000200 */
[----:B------:R-:W4:Y:S01]  /*04b0*/  @P5 LDG.E.EL R115, desc[UR4][R2.64+-0x480] ;  /* 0xfffb800402735981 */ /* 0x000f22000c2e1900 */
[C---:B------:R-:W-:Y:S01]  /*04c0*/  VIADD R13, R20.reuse, 0x2 ;  /* 0x00000002140d7836 */ /* 0x040fe20000000000 */
[----:B------:R-:W-:Y:S01]  /*04d0*/  LEA.HI R18, R17, R0, RZ, 0xc ;  /* 0x0000000011127211 */ /* 0x000fe200078f60ff */
[----:B------:R-:W-:Y:S01]  /*04e0*/  IMAD.HI R22, R20, 0x2aaaaaab, RZ ;  /* 0x2aaaaaab14167827 */ /* 0x000fe200078e02ff */
[----:B------:R-:W4:Y:S02]  /*04f0*/  @P5 LDG.E.EL R121, desc[UR4][R2.64+-0x480] ;  /* 0xfffb800402795981 */ /* 0x000f24000c2e1900 */
[----:B------:R-:W-:-:S02]  /*0500*/  LOP3.LUT R19, R18, 0xfffff000, RZ, 0xc0, !PT ;  /* 0xfffff00012137812 */ /* 0x000fc400078ec0ff */
[----:B------:R-:W-:Y:S01]  /*0510*/  LEA.HI R21, R17, R13, RZ, 0xc ;  /* 0x0000000d11157211 */ /* 0x000fe200078f60ff */
[----:B------:R-:W-:Y:S02]  /*0520*/  VIADD R8, R20, 0x201 ;  /* 0x0000020114087836 */ /* 0x000fe40000000000 */
[----:B------:R-:W-:Y:S01]  /*0530*/  IMAD.IADD R19, R0, 0x1, -R19 ;  /* 0x0000000100137824 */ /* 0x000fe200078e0a13 */
[----:B------:R-:W-:Y:S01]  /*0540*/  LOP3.LUT R18, R21, 0xfffff000, RZ, 0xc0, !PT ;  /* 0xfffff00015127812 */ /* 0x000fe200078ec0ff */
[C---:B------:R-:W-:Y:S01]  /*0550*/  VIADD R0, R20.reuse, 0x3 ;  /* 0x0000000314007836 */ /* 0x040fe20000000000 */
[----:B------:R-:W-:Y:S01]  /*0560*/  SHF.R.U32.HI R23, RZ, 0x1f, R22 ;  /* 0x0000001fff177819 */ /* 0x000fe20000011616 */
[----:B------:R-:W-:Y:S02]  /*0570*/  VIADD R9, R20, 0x202 ;  /* 0x0000020214097836 */ /* 0x000fe40000000000 */
[----:B------:R-:W-:Y:S01]  /*0580*/  IMAD.IADD R18, R13, 0x1, -R18 ;  /* 0x000000010d127824 */ /* 0x000fe200078e0a12 */
[----:B------:R-:W-:Y:S01]  /*0590*/  LEA.HI.SX32 R26, R22, R23, 0xe ;  /* 0x00000017161a7211 */ /* 0x000fe200078f72ff */
[----:B------:R-:W-:Y:S01]  /*05a0*/  VIADD R13, R20, 0x203 ;  /* 0x00000203140d7836 */ /* 0x000fe20000000000 */
[----:B------:R-:W-:-:S02]  /*05b0*/  LEA.HI R21, R17, R0, RZ, 0xc ;  /* 0x0000000011157211 */ /* 0x000fc400078f60ff */
[----:B------:R-:W-:Y:S02]  /*05c0*/  LEA.HI R22, R17, R8, RZ, 0xc ;  /* 0x0000000811167211 */ /* 0x000fe400078f60ff */
[----:B------:R-:W-:Y:S02]  /*05d0*/  LOP3.LUT R21, R21, 0xfffff000, RZ, 0xc0, !PT ;  /* 0xfffff00015157812 */ /* 0x000fe400078ec0ff */
[C---:B------:R-:W-:Y:S02]  /*05e0*/  LEA.HI R24, R17.reuse, R9, RZ, 0xc ;  /* 0x0000000911187211 */ /* 0x040fe400078f60ff */
[----:B------:R-:W-:Y:S02]  /*05f0*/  LOP3.LUT R23, R22, 0xfffff000, RZ, 0xc0, !PT ;  /* 0xfffff00016177812 */ /* 0x000fe400078ec0ff */
[----:B------:R-:W-:Y:S01]  /*0600*/  LEA.HI R17, R17, R13, RZ, 0xc ;  /* 0x0000000d11117211 */ /* 0x000fe200078f60ff */
[----:B------:R-:W-:Y:S01]  /*0610*/  IMAD.IADD R21, R0, 0x1, -R21 ;  /* 0x0000000100157824 */ /* 0x000fe200078e0a15 */
[----:B------:R-:W-:Y:S01]  /*0620*/  LOP3.LUT R24, R24, 0xfffff000, RZ, 0xc0, !PT ;  /* 0xfffff00018187812 */ /* 0x000fe200078ec0ff */
[----:B------:R-:W-:Y:S01]  /*0630*/  IMAD.IADD R23, R8, 0x1, -R23 ;  /* 0x0000000108177824 */ /* 0x000fe200078e0a17 */
[----:B------:R-:W-:Y:S01]  /*0640*/  LOP3.LUT R0, R17, 0xfffff000, RZ, 0xc0, !PT ;  /* 0xfffff00011007812 */ /* 0x000fe200078ec0ff */
[----:B------:R-:W-:Y:S01]  /*0650*/  IMAD.HI R8, R14, 0x2aaaaaab, RZ ;  /* 0x2aaaaaab0e087827 */ /* 0x000fe200078e02ff */
[----:B------:R-:W-:-:S03]  /*0660*/  LOP3.LUT R15, R15, 0xfffff000, RZ, 0xc0, !PT ;  /* 0xfffff0000f0f7812 */ /* 0x000fc600078ec0ff */
[----:B------:R-:W-:Y:S01]  /*0670*/  IMAD.IADD R24, R9, 0x1, -R24 ;  /* 0x0000000109187824 */ /* 0x000fe200078e0a18 */
[----:B------:R-:W-:Y:S01]  /*0680*/  LOP3.LUT R9, R16, 0xfffff000, RZ, 0xc0, !PT ;  /* 0xfffff00010097812 */ /* 0x000fe200078ec0ff */
[----:B------:R-:W-:Y:S01]  /*0690*/  IMAD.IADD R0, R13, 0x1, -R0 ;  /* 0x000000010d007824 */ /* 0x000fe200078e0a00 */
[----:B------:R-:W-:Y:S01]  /*06a0*/  SHF.R.U32.HI R13, RZ, 0x1f, R8 ;  /* 0x0000001fff0d7819 */ /* 0x000fe20000011608 */
[----:B------:R-:W-:Y:S02]  /*06b0*/  IMAD.IADD R15, R20, 0x1, -R15 ;  /* 0x00000001140f7824 */ /* 0x000fe400078e0a0f */
[----:B------:R-:W-:Y:S01]  /*06c0*/  IMAD R26, R26, 0x60000, RZ ;  /* 0x000600001a1a7824 */ /* 0x000fe200078e02ff */
[----:B------:R-:W-:Y:S01]  /*06d0*/  LEA.HI.SX32 R13, R8, R13, 0xe ;  /* 0x0000000d080d7211 */ /* 0x000fe200078f72ff */
[----:B------:R-:W-:Y:S02]  /*06e0*/  IMAD.IADD R9, R14, 0x1, -R9 ;  /* 0x000000010e097824 */ /* 0x000fe400078e0a09 */
[----:B------:R-:W-:Y:S01]  /*06f0*/  IMAD R14, R15, 0x60, R26 ;  /* 0x000000600f0e7824 */ /* 0x000fe200078e021a */
[----:B------:R-:W-:Y:S01]  /*0700*/  SHF.R.S32.HI R15, RZ, 0x1f, R27 ;  /* 0x0000001fff0f7819 */ /* 0x000fe2000001141b */
[----:B------:R-:W-:-:S02]  /*0710*/  IMAD R13, R13, 0x60000, RZ ;  /* 0x000600000d0d7824 */ /* 0x000fc400078e02ff */
[--C-:B------:R-:W-:Y:S01]  /*0720*/  IMAD R46, R19, 0x60, R26.reuse ;  /* 0x00000060132e7824 */ /* 0x100fe200078e021a */
[----:B------:R-:W-:Y:S01]  /*0730*/  IADD3 R31, P0, R27, R14, RZ ;  /* 0x0000000e1b1f7210 */ /* 0x000fe20007f1e0ff */
[--C-:B------:R-:W-:Y:S02]  /*0740*/  IMAD R60, R0, 0x60, R13.reuse ;  /* 0x00000060003c7824 */ /* 0x100fe400078e020d */
[----:B------:R-:W-:Y:S01]  /*0750*/  IMAD R56, R23, 0x60, R13 ;  /* 0x0000006017387824 */ /* 0x000fe200078e020d */
[-C--:B------:R-:W-:Y:S01]  /*0760*/  LEA.HI.X.SX32 R0, R14, R15.reuse, 0x1, P0 ;  /* 0x0000000f0e007211 */ /* 0x080fe200000f0eff */
[----:B------:R-:W-:Y:S01]  /*0770*/  IMAD R50, R18, 0x60, R26 ;  /* 0x0000006012327824 */ /* 0x000fe200078e021a */
[----:B------:R-:W-:Y:S01]  /*0780*/  IADD3 R23, P0, R27, R46, RZ ;  /* 0x0000002e1b177210 */ /* 0x000fe20007f1e0ff */
[C---:B------:R-:W-:Y:S01]  /*0790*/  IMAD.SHL.U32 R19, R31.reuse, 0x4, RZ ;  /* 0x000000041f137824 */ /* 0x040fe200078e00ff */
[----:B------:R-:W-:Y:S01]  /*07a0*/  SHF.L.U64.HI R31, R31, 0x2, R0 ;  /* 0x000000021f1f7819 */ /* 0x000fe20000010200 */
[----:B------:R-:W-:Y:S01]  /*07b0*/  VIADD R8, R27, 0xffffff40 ;  /* 0xffffff401b087836 */ /* 0x000fe20000000000 */
[----:B------:R-:W-:Y:S01]  /*07c0*/  LEA.HI.X.SX32 R0, R46, R15, 0x1, P0 ;  /* 0x0000000f2e007211 */ /* 0x000fe200000f0eff */
[----:B------:R-:W-:Y:S01]  /*07d0*/  IMAD R52, R21, 0x60, R26 ;  /* 0x0000006015347824 */ /* 0x000fe200078e021a */
[----:B------:R-:W-:-:S02]  /*07e0*/  IADD3 R35, P0, R27, R50, RZ ;  /* 0x000000321b237210 */ /* 0x000fc40007f1e0ff */
[----:B------:R-:W-:Y:S02]  /*07f0*/  ISETP.GE.U32.AND P2, PT, R8, 0x60, PT ;  /* 0x000000600800780c */ /* 0x000fe40003f46070 */
[C---:B------:R-:W-:Y:S01]  /*0800*/  SHF.L.U64.HI R33, R23.reuse, 0x2, R0 ;  /* 0x0000000217217819 */ /* 0x040fe20000010200 */
[----:B------:R-:W-:Y:S01]  /*0810*/  IMAD.SHL.U32 R23, R23, 0x4, RZ ;  /* 0x0000000417177824 */ /* 0x000fe200078e00ff */
[----:B------:R-:W-:Y:S02]  /*0820*/  IADD3 R8, P6, R19, UR6, RZ ;  /* 0x0000000613087c10 */ /* 0x000fe4000ffde0ff */
[----:B------:R-:W-:Y:S02]  /*0830*/  LEA.HI.X.SX32 R0, R50, R15, 0x1, P0 ;  /* 0x0000000f32007211 */ /* 0x000fe400000f0eff */
[----:B------:R-:W-:Y:S01]  /*0840*/  IADD3 R34, P0, R27, R52, RZ ;  /* 0x000000341b227210 */ /* 0x000fe20007f1e0ff */
[----:B------:R-:W-:Y:S01]  /*0850*/  IMAD R54, R9, 0x60, R13 ;  /* 0x0000006009367824 */ /* 0x000fe200078e020d */
[----:B------:R-:W-:-:S02]  /*0860*/  IADD3.X R9, R31, UR7, RZ, P6, !PT ;  /* 0x000000071f097c10 */ /* 0x000fc4000b7fe4ff */
[----:B-1----:R-:W-:Y:S02]  /*0870*/  IADD3 R4, P6, R23, UR6, RZ ;  /* 0x0000000617047c10 */ /* 0x002fe4000ffde0ff */
[----:B------:R-:W-:Y:S01]  /*0880*/  LEA.HI.X.SX32 R15, R52, R15, 0x1, P0 ;  /* 0x0000000f340f7211 */ /* 0x000fe200000f0eff */
[----:B------:R1:W4:Y:S01]  /*0890*/  @P3 LDG.E.EL R36, desc[UR4][R8.64+-0x480] ;  /* 0xfffb800408243981 */ /* 0x000322000c2e1900 */
[C---:B------:R-:W-:Y:S01]  /*08a0*/  SHF.L.U64.HI R21, R35.reuse, 0x2, R0 ;  /* 0x0000000223157819 */ /* 0x040fe20000010200 */
[----:B------:R-:W-:Y:S01]  /*08b0*/  IMAD.SHL.U32 R35, R35, 0x4, RZ ;  /* 0x0000000423237824 */ /* 0x000fe200078e00ff */
[----:B------:R-:W-:Y:S02]  /*08c0*/  IADD3.X R5, R33, UR7, RZ, P6, !PT ;  /* 0x0000000721057c10 */ /* 0x000fe4000b7fe4ff */
[C---:B------:R-:W-:Y:S01]  /*08d0*/  SHF.L.U64.HI R32, R34.reuse, 0x2, R15 ;  /* 0x0000000222207819 */ /* 0x040fe2000001020f */
[----:B------:R-:W-:Y:S01]  /*08e0*/  IMAD.SHL.U32 R34, R34, 0x4, RZ ;  /* 0x0000000422227824 */ /* 0x000fe200078e00ff */
[----:B0-----:R-:W-:Y:S01]  /*08f0*/  IADD3 R6, P0, R35, UR6, RZ ;  /* 0x0000000623067c10 */ /* 0x001fe2000ff1e0ff */
[----:B------:R0:W4:Y:S01]  /*0900*/  @P3 LDG.E.EL R37, desc[UR4][R4.64+-0x480] ;  /* 0xfffb800404253981 */ /* 0x000122000c2e1900 */
[----:B------:R-:W-:Y:S01]  /*0910*/  IMAD R58, R24, 0x60, R13 ;  /* 0x00000060183a7824 */ /* 0x000fe200078e020d */
[----:B-1----:R-:W-:-:S02]  /*0920*/  SHF.R.S32.HI R9, RZ, 0x1f, R25 ;  /* 0x0000001fff097819 */ /* 0x002fc40000011419 */
[----:B------:R-:W-:Y:S02]  /*0930*/  IADD3.X R7, R21, UR7, RZ, P0, !PT ;  /* 0x0000000715077c10 */ /* 0x000fe400087fe4ff */
[----:B------:R-:W-:-:S03]  /*0940*/  IADD3 R18, P0, R25, R54, RZ ;  /* 0x0000003619127210 */ /* 0x000fc60007f1e0ff */
[----:B------:R1:W4:Y:S01]  /*0950*/  @P3 LDG.E.EL R38, desc[UR4][R6.64+-0x480] ;  /* 0xfffb800406263981 */ /* 0x000322000c2e1900 */
[----:B0-----:R-:W-:Y:S02]  /*0960*/  IADD3 R4, P6, R34, UR6, RZ ;  /* 0x0000000622047c10 */ /* 0x001fe4000ffde0ff */
[-C--:B------:R-:W-:Y:S02]  /*0970*/  LEA.HI.X.SX32 R13, R54, R9.reuse, 0x1, P0 ;  /* 0x00000009360d7211 */ /* 0x080fe400000f0eff */
[----:B------:R-:W-:Y:S02]  /*0980*/  IADD3.X R5, R32, UR7, RZ, P6, !PT ;  /* 0x0000000720057c10 */ /* 0x000fe4000b7fe4ff */
[----:B------:R-:W-:Y:S02]  /*0990*/  IADD3 R22, P6, R25, R56, RZ ;  /* 0x0000003819167210 */ /* 0x000fe40007fde0ff */
[----:B------:R-:W-:Y:S01]  /*09a0*/  IADD3 R24, P0, R25, R58, RZ ;  /* 0x0000003a19187210 */ /* 0x000fe20007f1e0ff */
[----:B-1----:R-:W0:Y:S01]  /*09b0*/  LDC.64 R6, c[0x0][0x210] ;  /* 0x00008400ff067b82 */ /* 0x002e220000000a00 */
[-C--:B------:R-:W-:Y:S01]  /*09c0*/  LEA.HI.X.SX32 R15, R56, R9.reuse, 0x1, P6 ;  /* 0x00000009380f7211 */ /* 0x080fe200030f0eff */
[----:B------:R1:W4:Y:S01]  /*09d0*/  @P3 LDG.E.EL R39, desc[UR4][R4.64+-0x480] ;  /* 0xfffb800404273981 */ /* 0x000322000c2e1900 */
[C---:B------:R-:W-:Y:S01]  /*09e0*/  SHF.L.U64.HI R28, R18.reuse, 0x2, R13 ;  /* 0x00000002121c7819 */ /* 0x040fe2000001020d */
[----:B------:R-:W-:Y:S01]  /*09f0*/  IMAD.SHL.U32 R18, R18, 0x4, RZ ;  /* 0x0000000412127824 */ /* 0x000fe200078e00ff */
[----:B------:R-:W-:-:S02]  /*0a00*/  LEA.HI.X.SX32 R13, R58, R9, 0x1, P0 ;  /* 0x000000093a0d7211 */ /* 0x000fc400000f0eff */
[C---:B------:R-:W-:Y:S01]  /*0a10*/  SHF.L.U64.HI R0, R22.reuse, 0x2, R15 ;  /* 0x0000000216007819 */ /* 0x040fe2000001020f */
[----:B------:R-:W-:Y:S01]  /*0a20*/  IMAD.SHL.U32 R22, R22, 0x4, RZ ;  /* 0x0000000416167824 */ /* 0x000fe200078e00ff */
[----:B------:R-:W-:Y:S02]  /*0a30*/  IADD3 R26, P0, R25, R60, RZ ;  /* 0x0000003c191a7210 */ /* 0x000fe40007f1e0ff */
[C---:B------:R-:W-:Y:S01]  /*0a40*/  SHF.L.U64.HI R30, R24.reuse, 0x2, R13 ;  /* 0x00000002181e7819 */ /* 0x040fe2000001020d */
[----:B------:R-:W-:Y:S01]  /*0a50*/  IMAD.SHL.U32 R24, R24, 0x4, RZ ;  /* 0x0000000418187824 */ /* 0x000fe200078e00ff */
[----:B------:R-:W-:Y:S02]  /*0a60*/  IADD3 R2, P6, R18, UR6, RZ ;  /* 0x0000000612027c10 */ /* 0x000fe4000ffde0ff */
[----:B------:R-:W-:Y:S02]  /*0a70*/  LEA.HI.X.SX32 R29, R60, R9, 0x1, P0 ;  /* 0x000000093c1d7211 */ /* 0x000fe400000f0eff */
[----:B-1----:R-:W-:-:S02]  /*0a80*/  IADD3 R4, P0, R22, UR6, RZ ;  /* 0x0000000616047c10 */ /* 0x002fc4000ff1e0ff */
[----:B------:R-:W-:Y:S02]  /*0a90*/  IADD3.X R3, R28, UR7, RZ, P6, !PT ;  /* 0x000000071c037c10 */ /* 0x000fe4000b7fe4ff */
[----:B------:R-:W-:Y:S02]  /*0aa0*/  IADD3 R16, P6, R24, UR6, RZ ;  /* 0x0000000618107c10 */ /* 0x000fe4000ffde0ff */
[----:B------:R-:W-:Y:S01]  /*0ab0*/  IADD3.X R5, R0, UR7, RZ, P0, !PT ;  /* 0x0000000700057c10 */ /* 0x000fe200087fe4ff */
[----:B------:R1:W4:Y:S01]  /*0ac0*/  @P5 LDG.E.EL R40, desc[UR4][R2.64+-0x480] ;  /* 0xfffb800402285981 */ /* 0x000322000c2e1900 */
[----:B------:R-:W-:-:S03]  /*0ad0*/  IADD3.X R17, R30, UR7, RZ, P6, !PT ;  /* 0x000000071e117c10 */ /* 0x000fc6000b7fe4ff */
[----:B------:R1:W4:Y:S01]  /*0ae0*/  @P5 LDG.E.EL R41, desc[UR4][R4.64+-0x480] ;  /* 0xfffb800404295981 */ /* 0x000322000c2e1900 */
[C---:B------:R-:W-:Y:S01]  /*0af0*/  SHF.L.U64.HI R29, R26.reuse, 0x2, R29 ;  /* 0x000000021a1d7819 */ /* 0x040fe2000001021d */
[C---:B-1----:R-:W-:Y:S02]  /*0b00*/  IMAD.IADD R3, R27.reuse, 0x1, R50 ;  /* 0x000000011b037824 */ /* 0x042fe400078e0232 */
[----:B------:R0:W4:Y:S01]  /*0b10*/  @P5 LDG.E.EL R42, desc[UR4][R16.64+-0x480] ;  /* 0xfffb8004102a5981 */ /* 0x000122000c2e1900 */
[----:B------:R-:W-:Y:S01]  /*0b20*/  IMAD.SHL.U32 R26, R26, 0x4, RZ ;  /* 0x000000041a1a7824 */ /* 0x000fe200078e00ff */
[----:B------:R-:W1:Y:S01]  /*0b30*/  LDC.64 R4, c[0x0][0x218] ;  /* 0x00008600ff047b82 */ /* 0x000e620000000a00 */
[----:B------:R-:W-:Y:S02]  /*0b40*/  IMAD.IADD R9, R27, 0x1, R14 ;  /* 0x000000011b097824 */ /* 0x000fe400078e020e */
[----:B0-----:R-:W-:-:S05]  /*0b50*/  IMAD.WIDE R16, R3, 0x4, R6 ;  /* 0x0000000403107825 */ /* 0x001fca00078e0206 */
[----:B------:R-:W0:Y:S01]  /*0b60*/  LDC.64 R2, c[0x0][0x270] ;  /* 0x00009c00ff027b82 */ /* 0x000e220000000a00 */
[----:B------:R-:W-:Y:S01]  /*0b70*/  IADD3 R48, P0, R26, UR6, RZ ;  /* 0x000000061a307c10 */ /* 0x000fe2000ff1e0ff */
[----:B------:R-:W-:Y:S01]  /*0b80*/  IMAD.IADD R15, R27, 0x1, R46 ;  /* 0x000000011b0f7824 */ /* 0x000fe200078e022e */
[----:B------:R-:W4:Y:S01]  /*0b90*/  @!P4 LDG.E.EL R45, desc[UR4][R16.64] ;  /* 0x00000004102dc981 */ /* 0x000f22000c2e1900 */
[----:B------:R-:W-:Y:S01]  /*0ba0*/  IMAD.MOV.U32 R46, RZ, RZ, RZ ;  /* 0x000000ffff2e7224 */ /* 0x000fe200078e00ff */
[----:B------:R-:W-:Y:S01]  /*0bb0*/  IADD3.X R49, R29, UR7, RZ, P0, !PT ;  /* 0x000000071d317c10 */ /* 0x000fe200087fe4ff */
[--C-:B------:R-:W-:Y:S01]  /*0bc0*/  IMAD.WIDE R8, R9, 0x4, R6.reuse ;  /* 0x0000000409087825 */ /* 0x100fe200078e0206 */
[----:B------:R-:W-:Y:S02]  /*0bd0*/  CS2R R86, SRZ ;  /* 0x0000000000567805 */ /* 0x000fe4000001ff00 */
[----:B------:R-:W-:Y:S01]  /*0be0*/  CS2R R88, SRZ ;  /* 0x0000000000587805 */ /* 0x000fe2000001ff00 */
[----:B------:R-:W-:Y:S01]  /*0bf0*/  IMAD.MOV.U32 R85, RZ, RZ, RZ ;  /* 0x000000ffff557224 */ /* 0x000fe200078e00ff */
[----:B------:R1:W4:Y:S01]  /*0c00*/  @P5 LDG.E.EL R46, desc[UR4][R48.64+-0x480] ;  /* 0xfffb8004302e5981 */ /* 0x000322000c2e1900 */
[----:B------:R-:W-:Y:S01]  /*0c10*/  IMAD.WIDE R14, R15, 0x4, R6 ;  /* 0x000000040f0e7825 */ /* 0x000fe200078e0206 */
[----:B------:R-:W-:-:S02]  /*0c20*/  CS2R R68, SRZ ;  /* 0x0000000000447805 */ /* 0x000fc4000001ff00 */
[----:B------:R-:W-:Y:S01]  /*0c30*/  CS2R R70, SRZ ;  /* 0x0000000000467805 */ /* 0x000fe2000001ff00 */
[----:B------:R1:W4:Y:S01]  /*0c40*/  @!P4 LDG.E.EL R43, desc[UR4][R8.64] ;  /* 0x00000004082bc981 */ /* 0x000322000c2e1900 */
[----:B------:R-:W-:Y:S02]  /*0c50*/  IMAD.IADD R51, R25, 0x1, R58 ;  /* 0x0000000119337824 */ /* 0x000fe400078e023a */
[----:B------:R-:W-:Y:S01]  /*0c60*/  IMAD.MOV.U32 R84, RZ, RZ, 0x3e800000 ;  /* 0x3e800000ff547424 */ /* 0x000fe200078e00ff */
[----:B------:R1:W4:Y:S01]  /*0c70*/  @!P4 LDG.E.EL R44, desc[UR4][R14.64] ;  /* 0x000000040e2cc981 */ /* 0x000322000c2e1900 */
[----:B------:R-:W-:Y:S02]  /*0c80*/  IMAD.IADD R59, R27, 0x1, R52 ;  /* 0x000000011b3b7824 */ /* 0x000fe400078e0234 */
[C---:B------:R-:W-:Y:S02]  /*0c90*/  IMAD.IADD R13, R25.reuse, 0x1, R54 ;  /* 0x00000001190d7824 */ /* 0x040fe400078e0236 */
[----:B------:R-:W-:-:S02]  /*0ca0*/  IMAD.IADD R47, R25, 0x1, R56 ;  /* 0x00000001192f7824 */ /* 0x000fc400078e0238 */
[----:B------:R-:W-:Y:S01]  /*0cb0*/  IMAD.IADD R53, R25, 0x1, R60 ;  /* 0x0000000119357824 */ /* 0x000fe200078e023c */
[----:B-1----:R-:W-:Y:S01]  /*0cc0*/  CS2R R48, SRZ ;  /* 0x0000000000307805 */ /* 0x002fe2000001ff00 */
[--C-:B------:R-:W-:Y:S01]  /*0cd0*/  IMAD.WIDE R16, R51, 0x4, R6.reuse ;  /* 0x0000000433107825 */ /* 0x100fe200078e0206 */
[----:B------:R-:W-:Y:S02]  /*0ce0*/  CS2R R50, SRZ ;  /* 0x0000000000327805 */ /* 0x000fe4000001ff00 */
[----:B------:R-:W-:Y:S02]  /*0cf0*/  CS2R R90, SRZ ;  /* 0x00000000005a7805 */ /* 0x000fe4000001ff00 */
[----:B------:R-:W-:Y:S01]  /*0d00*/  CS2R R94, SRZ ;  /* 0x00000000005e7805 */ /* 0x000fe2000001ff00 */
[----:B------:R-:W-:-:S04]  /*0d10*/  IMAD.WIDE R58, R59, 0x4, R6 ;  /* 0x000000043b3a7825 */ /* 0x000fc800078e0206 */
[----:B------:R-:W-:Y:S02]  /*0d20*/  IMAD.MOV.U32 R106, RZ, RZ, RZ ;  /* 0x000000ffff6a7224 */ /* 0x000fe400078e00ff */
[----:B------:R-:W-:Y:S01]  /*0d30*/  IMAD.MOV.U32 R102, RZ, RZ, RZ ;  /* 0x000000ffff667224 */ /* 0x000fe200078e00ff */
[----:B------:R-:W-:Y:S01]  /*0d40*/  CS2R R128, SRZ ;  /* 0x0000000000807805 */ /* 0x000fe2000001ff00 */
[----:B------:R-:W-:Y:S01]  /*0d50*/  IMAD.WIDE R8, R13, 0x4, R6 ;  /* 0x000000040d087825 */ /* 0x000fe200078e0206 */
[----:B------:R-:W-:-:S03]  /*0d60*/  ULDC.64 UR6, c[0x0][0x238] ;  /* 0x00008e0000067ab9 */ /* 0x000fc60000000a00 */
[--C-:B------:R-:W-:Y:S01]  /*0d70*/  IMAD.WIDE R14, R47, 0x4, R6.reuse ;  /* 0x000000042f0e7825 */ /* 0x100fe200078e0206 */
[----:B------:R1:W4:Y:S03]  /*0d80*/  @!P1 LDG.E.EL R48, desc[UR4][R8.64] ;  /* 0x0000000408309981 */ /* 0x000326000c2e1900 */
[----:B------:R-:W-:Y:S01]  /*0d90*/  IMAD.WIDE R6, R53, 0x4, R6 ;  /* 0x0000000435067825 */ /* 0x000fe200078e0206 */
[----:B------:R-:W-:Y:S02]  /*0da0*/  CS2R R56, SRZ ;  /* 0x0000000000387805 */ /* 0x000fe4000001ff00 */
[----:B------:R-:W-:Y:S01]  /*0db0*/  CS2R R60, SRZ ;  /* 0x00000000003c7805 */ /* 0x000fe2000001ff00 */
[----:B------:R-:W4:Y:S01]  /*0dc0*/  @!P1 LDG.E.EL R50, desc[UR4][R16.64] ;  /* 0x0000000410329981 */ /* 0x000f22000c2e1900 */
[----:B------:R-:W-:Y:S01]  /*0dd0*/  IMAD.MOV.U32 R47, RZ, RZ, RZ ;  /* 0x000000ffff2f7224 */ /* 0x000fe200078e00ff */
[----:B------:R-:W-:-:S02]  /*0de0*/  CS2R R52, SRZ ;  /* 0x0000000000347805 */ /* 0x000fc4000001ff00 */
[----:B------:R5:W4:Y:S01]  /*0df0*/  @!P1 LDG.E.EL R51, desc[UR4][R6.64] ;  /* 0x0000000406339981 */ /* 0x000b22000c2e1900 */
[----:B-1----:R-:W-:-:S03]  /*0e00*/  IMAD.WIDE R8, R27, 0x4, R4 ;  /* 0x000000041b087825 */ /* 0x002fc600078e0204 */
[----:B------:R1:W4:Y:S01]  /*0e10*/  @!P4 LDG.E.EL R47, desc[UR4][R58.64] ;  /* 0x000000043a2fc981 */ /* 0x000322000c2e1900 */
[----:B0-----:R-:W-:-:S03]  /*0e20*/  IMAD.WIDE R66, R27, 0x4, R2 ;  /* 0x000000041b427825 */ /* 0x001fc600078e0202 */
[----:B------:R0:W4:Y:S01]  /*0e30*/  @!P1 LDG.E.EL R49, desc[UR4][R14.64] ;  /* 0x000000040e319981 */ /* 0x000122000c2e1900 */
[----:B-----5:R-:W5:Y:S03]  /*0e40*/  LDC.64 R6, c[0x0][0x230] ;  /* 0x00008c00ff067b82 */ /* 0x020f660000000a00 */
[----:B------:R-:W4:Y:S01]  /*0e50*/  @!P4 LDG.E.EL R57, desc[UR4][R8.64] ;  /* 0x000000040839c981 */ /* 0x000f22000c2e1900 */
[----:B-1----:R-:W-:-:S03]  /*0e60*/  CS2R R58, SRZ ;  /* 0x00000000003a7805 */ /* 0x002fc6000001ff00 */
[----:B------:R-:W4:Y:S01]  /*0e70*/  @!P2 LDG.E.EL R52, desc[UR4][R66.64+-0x300] ;  /* 0xfffd00044234a981 */ /* 0x000f22000c2e1900 */
[----:B0-----:R-:W-:-:S03]  /*0e80*/  IMAD.WIDE R14, R25, 0x4, R4 ;  /* 0x00000004190e7825 */ /* 0x001fc600078e0204 */
[----:B------:R-:W4:Y:S01]  /*0e90*/  @!P4 LDG.E.EL R56, desc[UR4][R8.64] ;  /* 0x000000040838c981 */ /* 0x000f22000c2e1900 */
[----:B------:R-:W0:Y:S03]  /*0ea0*/  LDC.64 R4, c[0x0][0x290] ;  /* 0x0000a400ff047b82 */ /* 0x000e260000000a00 */
[----:B------:R-:W4:Y:S04]  /*0eb0*/  @!P4 LDG.E.EL R58, desc[UR4][R8.64] ;  /* 0x00000004083ac981 */ /* 0x000f28000c2e1900 */
[----:B------:R1:W4:Y:S04]  /*0ec0*/  @!P4 LDG.E.EL R59, desc[UR4][R8.64] ;  /* 0x00000004083bc981 */ /* 0x000328000c2e1900 */
[----:B------:R-:W4:Y:S04]  /*0ed0*/  @!P1 LDG.E.EL R60, desc[UR4][R14.64] ;  /* 0x000000040e3c9981 */ /* 0x000f28000c2e1900 */
[----:B------:R-:W4:Y:S04]  /*0ee0*/  @!P1 LDG.E.EL R61, desc[UR4][R14.64] ;  /* 0x000000040e3d9981 */ /* 0x000f28000c2e1900 */
[----:B------:R-:W4:Y:S01]  /*0ef0*/  @!P1 LDG.E.EL R63, desc[UR4][R14.64] ;  /* 0x000000040e3f9981 */ /* 0x000f22000c2e1900 */
[----:B-1----:R-:W-:-:S03]  /*0f00*/  IMAD.WIDE R8, R27, 0x4, R74 ;  /* 0x000000041b087825 */ /* 0x002fc600078e024a */
[----:B------:R-:W4:Y:S01]  /*0f10*/  @!P2 LDG.E.EL R53, desc[UR4][R66.64+-0x300] ;  /* 0xfffd00044235a981 */ /* 0x000f22000c2e1900 */
[----:B-----5:R-:W-:Y:S01]  /*0f20*/  IMAD.WIDE R16, R27, 0x4, R6 ;  /* 0x000000041b107825 */ /* 0x020fe200078e0206 */
[----:B------:R-:W-:Y:S02]  /*0f30*/  CS2R R54, SRZ ;  /* 0x0000000000367805 */ /* 0x000fe4000001ff00 */
[----:B--2---:R-:W-:Y:S01]  /*0f40*/  SEL R10, R10, RZ, !P4 ;  /* 0x000000ff0a0a7207 */ /* 0x004fe20006000000 */
[----:B------:R-:W2:Y:S04]  /*0f50*/  @!P4 LDG.E.EL R64, desc[UR4][R8.64] ;  /* 0x000000040840c981 */ /* 0x000ea8000c2e1900 */
[----:B------:R-:W5:Y:S01]  /*0f60*/  @!P4 LDG.E.EL R72, desc[UR4][R16.64] ;  /* 0x000000041048c981 */ /* 0x000f62000c2e1900 */
[----:B------:R-:W-:-:S03]  /*0f70*/  FADD R126, R10, 0.0010000000474974513054 ;  /* 0x3a83126f0a7e7421 */ /* 0x000fc60000000000 */
[----:B------:R-:W2:Y:S04]  /*0f80*/  @!P2 LDG.E.EL R54, desc[UR4][R66.64+-0x300] ;  /* 0xfffd00044236a981 */ /* 0x000ea8000c2e1900 */
[----:B------:R1:W2:Y:S01]  /*0f90*/  @!P2 LDG.E.EL R55, desc[UR4][R66.64+-0x300] ;  /* 0xfffd00044237a981 */ /* 0x0002a2000c2e1900 */
[----:B------:R-:W0:Y:S01]  /*0fa0*/  MUFU.SQRT R126, R126 ;  /* 0x0000007e007e7308 */ /* 0x000e220000002000 */
[----:B---3--:R-:W-:Y:S02]  /*0fb0*/  SEL R124, R11, RZ, !P4 ;  /* 0x000000ff0b7c7207 */ /* 0x008fe40006000000 */
[----:B------:R-:W3:Y:S01]  /*0fc0*/  @!P4 LDG.E.EL R65, desc[UR4][R8.64] ;  /* 0x000000040841c981 */ /* 0x000ee2000c2e1900 */
[----:B------:R-:W-:-:S03]  /*0fd0*/  IMAD.WIDE R6, R25, 0x4, R6 ;  /* 0x0000000419067825 */ /* 0x000fc600078e0206 */
[----:B------:R0:W2:Y:S01]  /*0fe0*/  @!P1 LDG.E.EL R62, desc[UR4][R14.64] ;  /* 0x000000040e3e9981 */ /* 0x0000a2000c2e1900 */
[----:B-1----:R-:W-:Y:S02]  /*0ff0*/  CS2R R66, SRZ ;  /* 0x0000000000427805 */ /* 0x002fe4000001ff00 */
[----:B------:R-:W-:Y:S01]  /*1000*/  IADD3 R10, P6, R19, UR8, RZ ;  /* 0x00000008130a7c10 */ /* 0x000fe2000ffde0ff */
[----:B------:R-:W-:Y:S01]  /*1010*/  FADD R124, R124, 0.0010000000474974513054 ;  /* 0x3a83126f7c7c7421 */ /* 0x000fe20000000000 */
[----:B------:R-:W2:Y:S04]  /*1020*/  @!P1 LDG.E.EL R76, desc[UR4][R6.64] ;  /* 0x00000004064c9981 */ /* 0x000ea8000c2e1900 */
[----:B------:R-:W2:Y:S04]  /*1030*/  @!P4 LDG.E.EL R66, desc[UR4][R8.64] ;  /* 0x000000040842c981 */ /* 0x000ea8000c2e1900 */
[----:B------:R1:W2:Y:S01]  /*1040*/  @!P4 LDG.E.EL R67, desc[UR4][R8.64] ;  /* 0x000000040843c981 */ /* 0x0002a2000c2e1900 */
[----:B0-----:R-:W-:Y:S01]  /*1050*/  IMAD.WIDE R14, R25, 0x4, R74 ;  /* 0x00000004190e7825 */ /* 0x001fe200078e024a */
[----:B------:R-:W-:-:S02]  /*1060*/  CS2R R74, SRZ ;  /* 0x00000000004a7805 */ /* 0x000fc4000001ff00 */
[----:B------:R-:W-:Y:S01]  /*1070*/  IADD3.X R11, R31, UR9, RZ, P6, !PT ;  /* 0x000000091f0b7c10 */ /* 0x000fe2000b7fe4ff */
[----:B------:R-:W2:Y:S04]  /*1080*/  @!P1 LDG.E.EL R77, desc[UR4][R6.64] ;  /* 0x00000004064d9981 */ /* 0x000ea8000c2e1900 */
[----:B------:R-:W2:Y:S01]  /*1090*/  @!P1 LDG.E.EL R78, desc[UR4][R6.64] ;  /* 0x00000004064e9981 */ /* 0x000ea2000c2e1900 */
[----:B-1----:R-:W-:-:S03]  /*10a0*/  IMAD.WIDE R8, R27, 0x4, R4 ;  /* 0x000000041b087825 */ /* 0x002fc600078e0204 */
[----:B------:R0:W2:Y:S01]  /*10b0*/  @!P1 LDG.E.EL R79, desc[UR4][R6.64] ;  /* 0x00000004064f9981 */ /* 0x0000a2000c2e1900 */
[----:B------:R-:W-:-:S03]  /*10c0*/  IMAD.WIDE R4, R25, 0x4, R4 ;  /* 0x0000000419047825 */ /* 0x000fc600078e0204 */
[----:B------:R-:W2:Y:S04]  /*10d0*/  @P3 LDG.E.EL R80, desc[UR4][R8.64+-0x480] ;  /* 0xfffb800408503981 */ /* 0x000ea8000c2e1900 */
[----:B------:R-:W2:Y:S01]  /*10e0*/  @P3 LDG.E.EL R82, desc[UR4][R8.64+-0x480] ;  /* 0xfffb800408523981 */ /* 0x000ea2000c2e1900 */
[----:B0-----:R-:W-:-:S03]  /*10f0*/  IADD3 R6, P6, R35, UR8, RZ ;  /* 0x0000000823067c10 */ /* 0x001fc6000ffde0ff */
[----:B------:R-:W2:Y:S04]  /*1100*/  @P3 LDG.E.EL R83, desc[UR4][R8.64+-0x480] ;  /* 0xfffb800408533981 */ /* 0x000ea8000c2e1900 */
[----:B------:R0:W2:Y:S01]  /*1110*/  @P3 LDG.E.EL R81, desc[UR4][R8.64+-0x480] ;  /* 0xfffb800408513981 */ /* 0x0000a2000c2e1900 */
[----:B------:R-:W-:Y:S01]  /*1120*/  IADD3.X R7, R21, UR9, RZ, P6, !PT ;  /* 0x0000000915077c10 */ /* 0x000fe2000b7fe4ff */
[----:B------:R-:W1:Y:S02]  /*1130*/  MUFU.SQRT R124, R124 ;  /* 0x0000007c007c7308 */ /* 0x000e640000002000 */
[----:B------:R-:W2:Y:S04]  /*1140*/  @P5 LDG.E.EL R85, desc[UR4][R4.64+-0x480] ;  /* 0xfffb800404555981 */ /* 0x000ea8000c2e1900 */
[----:B------:R-:W2:Y:S01]  /*1150*/  @P5 LDG.E.EL R86, desc[UR4][R4.64+-0x480] ;  /* 0xfffb800404565981 */ /* 0x000ea2000c2e1900 */
[----:B0-----:R-:W-:-:S03]  /*1160*/  IADD3 R8, P0, R23, UR8, RZ ;  /* 0x0000000817087c10 */ /* 0x001fc6000ff1e0ff */
[----:B------:R-:W2:Y:S01]  /*1170*/  @P5 LDG.E.EL R88, desc[UR4][R4.64+-0x480] ;  /* 0xfffb800404585981 */ /* 0x000ea2000c2e1900 */
[----:B------:R-:W-:-:S03]  /*1180*/  IADD3.X R9, R33, UR9, RZ, P0, !PT ;  /* 0x0000000921097c10 */ /* 0x000fc600087fe4ff */
[----:B------:R0:W2:Y:S01]  /*1190*/  @P5 LDG.E.EL R87, desc[UR4][R4.64+-0x480] ;  /* 0xfffb800404575981 */ /* 0x0000a2000c2e1900 */
[----:B------:R-:W-:-:S03]  /*11a0*/  FSETP.GT.AND P6, PT, R126, 8.50705917302346158658e+37, PT ;  /* 0x7e8000007e00780b */ /* 0x000fc60003fc4000 */
[----:B------:R-:W2:Y:S01]  /*11b0*/  @!P4 LDG.E.EL R75, desc[UR4][R16.64] ;  /* 0x00000004104bc981 */ /* 0x000ea2000c2e1900 */
[----:B------:R-:W-:-:S03]  /*11c0*/  SEL R131, R12, RZ, !P4 ;  /* 0x000000ff0c837207 */ /* 0x000fc60006000000 */
[----:B------:R-:W2:Y:S01]  /*11d0*/  @!P1 LDG.E.EL R69, desc[UR4][R14.64] ;  /* 0x000000040e459981 */ /* 0x000ea2000c2e1900 */
[----:B0-----:R-:W-:Y:S01]  /*11e0*/  IADD3 R4, P0, R34, UR8, RZ ;  /* 0x0000000822047c10 */ /* 0x001fe2000ff1e0ff */
[----:B------:R-:W0:Y:S02]  /*11f0*/  LDC.64 R12, c[0x0][0x2a8] ;  /* 0x0000aa00ff0c7b82 */ /* 0x000e240000000a00 */
[----:B------:R-:W2:Y:S01]  /*1200*/  @!P1 LDG.E.EL R70, desc[UR4][R14.64] ;  /* 0x000000040e469981 */ /* 0x000ea2000c2e1900 */
[----:B------:R-:W-:Y:S02]  /*1210*/  IADD3.X R5, R32, UR9, RZ, P0, !PT ;  /* 0x0000000920057c10 */ /* 0x000fe400087fe4ff */
[----:B------:R-:W-:Y:S01]  /*1220*/  FSETP.GEU.AND P0, PT, R126, 1.175494350822287508e-38, PT ;  /* 0x008000007e00780b */ /* 0x000fe20003f0e000 */
[----:B------:R-:W-:Y:S01]  /*1230*/  FADD R131, R131, 0.0010000000474974513054 ;  /* 0x3a83126f83837421 */ /* 0x000fe20000000000 */
[----:B------:R-:W-:Y:S01]  /*1240*/  FSEL R103, R84, 1, P6 ;  /* 0x3f80000054677808 */ /* 0x000fe20003000000 */
[----:B------:R-:W-:Y:S01]  /*1250*/  @P6 FMUL R126, R126, 0.25 ;  /* 0x3e8000007e7e6820 */ /* 0x000fe20000400000 */
[----:B-1----:R-:W-:Y:S01]  /*1260*/  FSETP.GT.AND P6, PT, R124, 8.50705917302346158658e+37, PT ;  /* 0x7e8000007c00780b */ /* 0x002fe20003fc4000 */
[----:B------:R-:W2:Y:S02]  /*1270*/  @!P4 LDG.E.EL R74, desc[UR4][R16.64] ;  /* 0x00000004104ac981 */ /* 0x000ea4000c2e1900 */
[----:B------:R-:W1:Y:S01]  /*1280*/  MUFU.SQRT R131, R131 ;  /* 0x0000008300837308 */ /* 0x000e620000002000 */
[----:B------:R-:W-:Y:S01]  /*1290*/  SEL R132, R93, RZ, !P4 ;  /* 0x000000ff5d847207 */ /* 0x000fe20006000000 */
[----:B------:R-:W2:Y:S04]  /*12a0*/  @!P1 LDG.E.EL R68, desc[UR4][R14.64] ;  /* 0x000000040e449981 */ /* 0x000ea8000c2e1900 */
[----:B------:R-:W-:Y:S01]  /*12b0*/  @!P0 FMUL R126, R126, 16777216 ;  /* 0x4b8000007e7e8820 */ /* 0x000fe20000400000 */
[----:B------:R-:W-:Y:S01]  /*12c0*/  @!P0 FMUL R103, R103, 16777216 ;  /* 0x4b80000067678820 */ /* 0x000fe20000400000 */
[----:B------:R-:W-:Y:S01]  /*12d0*/  FSETP.GEU.AND P0, PT, R124, 1.175494350822287508e-38, PT ;  /* 0x008000007c00780b */ /* 0x000fe20003f0e000 */
[----:B------:R-:W-:Y:S01]  /*12e0*/  FADD R132, R132, 0.0010000000474974513054 ;  /* 0x3a83126f84847421 */ /* 0x000fe20000000000 */
[----:B------:R-:W-:Y:S01]  /*12f0*/  FSEL R107, R84, 1, P6 ;  /* 0x3f800000546b7808 */ /* 0x000fe20003000000 */
[----:B------:R4:W2:Y:S01]  /*1300*/  @!P1 LDG.E.EL R71, desc[UR4][R14.64] ;  /* 0x000000040e479981 */ /* 0x0008a2000c2e1900 */
[----:B------:R-:W-:-:S03]  /*1310*/  @P6 FMUL R124, R124, 0.25 ;  /* 0x3e8000007c7c6820 */ /* 0x000fc60000400000 */
[----:B------:R-:W4:Y:S01]  /*1320*/  MUFU.SQRT R132, R132 ;  /* 0x0000008400847308 */ /* 0x000f220000002000 */
[----:B-1----:R-:W-:Y:S01]  /*1330*/  FSETP.GT.AND P6, PT, R131, 8.50705917302346158658e+37, PT ;  /* 0x7e8000008300780b */ /* 0x002fe20003fc4000 */
[----:B------:R1:W2:Y:S01]  /*1340*/  @!P4 LDG.E.EL R73, desc[UR4][R16.64] ;  /* 0x000000041049c981 */ /* 0x0002a2000c2e1900 */
[----:B----4-:R-:W-:Y:S01]  /*1350*/  SEL R98, R98, RZ, !P1 ;  /* 0x000000ff62627207 */ /* 0x010fe20004800000 */
[----:B------:R-:W1:Y:S02]  /*1360*/  LDC.64 R14, c[0x0][0x2a0] ;  /* 0x0000a800ff0e7b82 */ /* 0x000e640000000a00 */
[----:B------:R-:W-:Y:S01]  /*1370*/  @!P0 FMUL R124, R124, 16777216 ;  /* 0x4b8000007c7c8820 */ /* 0x000fe20000400000 */
[----:B------:R-:W-:Y:S01]  /*1380*/  @!P0 FMUL R107, R107, 16777216 ;  /* 0x4b8000006b6b8820 */ /* 0x000fe20000400000 */
[----:B------:R-:W-:Y:S01]  /*1390*/  FSETP.GEU.AND P0, PT, R131, 1.175494350822287508e-38, PT ;  /* 0x008000008300780b */ /* 0x000fe20003f0e000 */
[----:B------:R-:W-:Y:S01]  /*13a0*/  FADD R109, R98, 0.0010000000474974513054 ;  /* 0x3a83126f626d7421 */ /* 0x000fe20000000000 */
[----:B------:R-:W-:-:S04]  /*13b0*/  FSEL R108, R84, 1, P6 ;  /* 0x3f800000546c7808 */ /* 0x000fc80003000000 */
[----:B------:R-:W-:Y:S01]  /*13c0*/  @P6 FMUL R131, R131, 0.25 ;  /* 0x3e80000083836820 */ /* 0x000fe20000400000 */
[----:B------:R-:W-:Y:S01]  /*13d0*/  FSETP.GT.AND P6, PT, R132, 8.50705917302346158658e+37, PT ;  /* 0x7e8000008400780b */ /* 0x000fe20003fc4000 */
[----:B------:R-:W4:Y:S01]  /*13e0*/  MUFU.SQRT R109, R109 ;  /* 0x0000006d006d7308 */ /* 0x000f220000002000 */
[----:B------:R-:W-:-:S04]  /*13f0*/  SEL R101, R101, RZ, !P1 ;  /* 0x000000ff65657207 */ /* 0x000fc80004800000 */
[----:B------:R-:W-:Y:S01]  /*1400*/  @!P0 FMUL R131, R131, 16777216 ;  /* 0x4b80000083838820 */ /* 0x000fe20000400000 */
[----:B------:R-:W-:Y:S01]  /*1410*/  @!P0 FMUL R108, R108, 16777216 ;  /* 0x4b8000006c6c8820 */ /* 0x000fe20000400000 */
[----:B------:R-:W-:Y:S01]  /*1420*/  FSETP.GEU.AND P0, PT, R132, 1.175494350822287508e-38, PT ;  /* 0x008000008400780b */ /* 0x000fe20003f0e000 */
[----:B------:R-:W-:Y:S01]  /*1430*/  FADD R110, R101, 0.0010000000474974513054 ;  /* 0x3a83126f656e7421 */ /* 0x000fe20000000000 */
[----:B------:R-:W-:Y:S01]  /*1440*/  FSEL R111, R84, 1, P6 ;  /* 0x3f800000546f7808 */ /* 0x000fe20003000000 */
[----:B-1----:R-:W-:-:S04]  /*1450*/  IMAD.WIDE R16, R27, 0x4, R14 ;  /* 0x000000041b107825 */ /* 0x002fc800078e020e */
[----:B------:R-:W1:Y:S01]  /*1460*/  MUFU.SQRT R110, R110 ;  /* 0x0000006e006e7308 */ /* 0x000e620000002000 */
[----:B------:R-:W-:Y:S01]  /*1470*/  @P6 FMUL R132, R132, 0.25 ;  /* 0x3e80000084846820 */ /* 0x000fe20000400000 */
[----:B----4-:R-:W-:Y:S01]  /*1480*/  FSETP.GT.AND P6, PT, R109, 8.50705917302346158658e+37, PT ;  /* 0x7e8000006d00780b */ /* 0x010fe20003fc4000 */
[----:B------:R-:W-:Y:S01]  /*1490*/  IMAD.MOV.U32 R93, RZ, RZ, RZ ;  /* 0x000000ffff5d7224 */ /* 0x000fe200078e00ff */
[----:B------:R-:W4:Y:S01]  /*14a0*/  @P3 LDG.E.EL R89, desc[UR4][R16.64+-0x480] ;  /* 0xfffb800410593981 */ /* 0x000f22000c2e1900 */
[----:B------:R-:W-:Y:S01]  /*14b0*/  SEL R99, R99, RZ, !P1 ;  /* 0x000000ff63637207 */ /* 0x000fe20004800000 */
[----:B------:R-:W-:Y:S02]  /*14c0*/  @!P0 FMUL R132, R132, 16777216 ;  /* 0x4b80000084848820 */ /* 0x000fe40000400000 */
[----:B------:R-:W2:Y:S01]  /*14d0*/  @P3 LDG.E.EL R90, desc[UR4][R16.64+-0x480] ;  /* 0xfffb8004105a3981 */ /* 0x000ea2000c2e1900 */
[----:B------:R-:W-:-:S03]  /*14e0*/  @!P0 FMUL R111, R111, 16777216 ;  /* 0x4b8000006f6f8820 */ /* 0x000fc60000400000 */
[----:B------:R-:W2:Y:S01]  /*14f0*/  @P3 LDG.E.EL R91, desc[UR4][R16.64+-0x480] ;  /* 0xfffb8004105b3981 */ /* 0x000ea2000c2e1900 */
[----:B------:R-:W-:-:S03]  /*1500*/  FSETP.GEU.AND P0, PT, R109, 1.175494350822287508e-38, PT ;  /* 0x008000006d00780b */ /* 0x000fc60003f0e000 */
[----:B------:R0:W2:Y:S01]  /*1510*/  @P3 LDG.E.EL R92, desc[UR4][R16.64+-0x480] ;  /* 0xfffb8004105c3981 */ /* 0x0000a2000c2e1900 */
[----:B------:R-:W-:Y:S01]  /*1520*/  SEL R114, R96, RZ, P3 ;  /* 0x000000ff60727207 */ /* 0x000fe20001800000 */
[----:B------:R-:W-:Y:S02]  /*1530*/  IMAD.MOV.U32 R96, RZ, RZ, RZ ;  /* 0x000000ffff607224 */ /* 0x000fe400078e00ff */
[----:B------:R-:W-:Y:S01]  /*1540*/  FADD R112, R99, 0.0010000000474974513054 ;  /* 0x3a83126f63707421 */ /* 0x000fe20000000000 */
[----:B0-----:R-:W-:-:S05]  /*1550*/  IMAD.WIDE R16, R27, 0x4, R12 ;  /* 0x000000041b107825 */ /* 0x001fca00078e020c */
[----:B------:R-:W2:Y:S01]  /*1560*/  @P3 LDG.E.EL R93, desc[UR4][R16.64+-0x480] ;  /* 0xfffb8004105d3981 */ /* 0x000ea2000c2e1900 */
[----:B------:R-:W-:-:S03]  /*1570*/  FSEL R113, R84, 1, P6 ;  /* 0x3f80000054717808 */ /* 0x000fc60003000000 */
[----:B------:R-:W2:Y:S01]  /*1580*/  @P3 LDG.E.EL R95, desc[UR4][R16.64+-0x480] ;  /* 0xfffb8004105f3981 */ /* 0x000ea2000c2e1900 */
[----:B------:R-:W0:Y:S01]  /*1590*/  MUFU.SQRT R112, R112 ;  /* 0x0000007000707308 */ /* 0x000e220000002000 */
[----:B------:R-:W-:Y:S02]  /*15a0*/  @P6 FMUL R109, R109, 0.25 ;  /* 0x3e8000006d6d6820 */ /* 0x000fe40000400000 */
[----:B------:R-:W2:Y:S01]  /*15b0*/  @P3 LDG.E.EL R96, desc[UR4][R16.64+-0x480] ;  /* 0xfffb800410603981 */ /* 0x000ea2000c2e1900 */
[----:B-1----:R-:W-:Y:S02]  /*15c0*/  FSETP.GT.AND P6, PT, R110, 8.50705917302346158658e+37, PT ;  /* 0x7e8000006e00780b */ /* 0x002fe40003fc4000 */
[----:B------:R-:W-:Y:S01]  /*15d0*/  SEL R119, R100, RZ, P3 ;  /* 0x000000ff64777207 */ /* 0x000fe20001800000 */
[----:B------:R1:W2:Y:S01]  /*15e0*/  @P3 LDG.E.EL R94, desc[UR4][R16.64+-0x480] ;  /* 0xfffb8004105e3981 */ /* 0x0002a2000c2e1900 */
[----:B------:R-:W-:Y:S02]  /*15f0*/  CS2R R100, SRZ ;  /* 0x0000000000647805 */ /* 0x000fe4000001ff00 */
[----:B------:R-:W-:-:S02]  /*1600*/  SEL R104, R104, RZ, !P1 ;  /* 0x000000ff68687207 */ /* 0x000fc40004800000 */
[----:B------:R-:W-:Y:S01]  /*1610*/  CS2R R98, SRZ ;  /* 0x0000000000627805 */ /* 0x000fe2000001ff00 */
[----:B------:R-:W-:Y:S01]  /*1620*/  @!P0 FMUL R109, R109, 16777216 ;  /* 0x4b8000006d6d8820 */ /* 0x000fe20000400000 */
[----:B------:R-:W-:Y:S01]  /*1630*/  @!P0 FMUL R113, R113, 16777216 ;  /* 0x4b80000071718820 */ /* 0x000fe20000400000 */
[----:B------:R-:W-:Y:S01]  /*1640*/  IMAD.WIDE R14, R25, 0x4, R14 ;  /* 0x00000004190e7825 */ /* 0x000fe200078e020e */
[----:B------:R-:W-:-:S03]  /*1650*/  FSETP.GEU.AND P0, PT, R110, 1.175494350822287508e-38, PT ;  /* 0x008000006e00780b */ /* 0x000fc60003f0e000 */
[----:B-1----:R-:W-:-:S04]  /*1660*/  IMAD.WIDE R16, R25, 0x4, R12 ;  /* 0x0000000419107825 */ /* 0x002fc800078e020c */
[----:B------:R-:W-:Y:S01]  /*1670*/  FADD R118, R104, 0.0010000000474974513054 ;  /* 0x3a83126f68767421 */ /* 0x000fe20000000000 */
[----:B------:R-:W3:Y:S01]  /*1680*/  @P5 LDG.E.EL R100, desc[UR4][R14.64+-0x480] ;  /* 0xfffb80040e645981 */ /* 0x000ee2000c2e1900 */
[----:B------:R-:W-:Y:S01]  /*1690*/  SEL R138, R117, RZ, P3 ;  /* 0x000000ff758a7207 */ /* 0x000fe20001800000 */
[----:B------:R-:W-:Y:S02]  /*16a0*/  IMAD.MOV.U32 R104, RZ, RZ, RZ ;  /* 0x000000ffff687224 */ /* 0x000fe400078e00ff */
[----:B------:R-:W3:Y:S01]  /*16b0*/  @P5 LDG.E.EL R98, desc[UR4][R14.64+-0x480] ;  /* 0xfffb80040e625981 */ /* 0x000ee2000c2e1900 */
[----:B------:R-:W-:Y:S01]  /*16c0*/  @P6 FMUL R110, R110, 0.25 ;  /* 0x3e8000006e6e6820 */ /* 0x000fe20000400000 */
[----:B------:R-:W-:Y:S01]  /*16d0*/  FADD R114, R114, 0.0010000000474974513054 ;  /* 0x3a83126f72727421 */ /* 0x000fe20000000000 */
[----:B------:R-:W-:Y:S01]  /*16e0*/  SEL R120, R97, RZ, P3 ;  /* 0x000000ff61787207 */ /* 0x000fe20001800000 */
[----:B------:R-:W3:Y:S01]  /*16f0*/  @P5 LDG.E.EL R106, desc[UR4][R16.64+-0x480] ;  /* 0xfffb8004106a5981 */ /* 0x000ee2000c2e1900 */
[----:B------:R-:W-:Y:S01]  /*1700*/  FSEL R117, R84, 1, P6 ;  /* 0x3f80000054757808 */ /* 0x000fe20003000000 */
[----:B------:R-:W1:Y:S02]  /*1710*/  LDC.64 R12, c[0x0][0x268] ;  /* 0x00009a00ff0c7b82 */ /* 0x000e640000000a00 */
[----:B------:R-:W3:Y:S01]  /*1720*/  @P5 LDG.E.EL R102, desc[UR4][R16.64+-0x480] ;  /* 0xfffb800410665981 */ /* 0x000ee2000c2e1900 */
[----:B------:R-:W0:Y:S02]  /*1730*/  MUFU.SQRT R118, R118 ;  /* 0x0000007600767308 */ /* 0x000e240000002000 */
[----:B0-----:R-:W-:Y:S01]  /*1740*/  FSETP.GT.AND P6, PT, R112, 8.50705917302346158658e+37, PT ;  /* 0x7e8000007000780b */ /* 0x001fe20003fc4000 */
[----:B------:R-:W3:Y:S01]  /*1750*/  @P5 LDG.E.EL R101, desc[UR4][R14.64+-0x480] ;  /* 0xfffb80040e655981 */ /* 0x000ee2000c2e1900 */
[----:B------:R-:W-:Y:S01]  /*1760*/  @!P0 FMUL R110, R110, 16777216 ;  /* 0x4b8000006e6e8820 */ /* 0x000fe20000400000 */
[----:B------:R-:W-:-:S02]  /*1770*/  @!P0 FMUL R117, R117, 16777216 ;  /* 0x4b80000075758820 */ /* 0x000fc40000400000 */
[----:B------:R-:W3:Y:S01]  /*1780*/  @P5 LDG.E.EL R104, desc[UR4][R16.64+-0x480] ;  /* 0xfffb800410685981 */ /* 0x000ee2000c2e1900 */
[----:B------:R-:W-:Y:S01]  /*1790*/  FSETP.GEU.AND P0, PT, R112, 1.175494350822287508e-38, PT ;  /* 0x008000007000780b */ /* 0x000fe20003f0e000 */
[----:B------:R-:W0:Y:S01]  /*17a0*/  MUFU.SQRT R114, R114 ;  /* 0x0000007200727308 */ /* 0x000e220000002000 */
[----:B------:R-:W-:Y:S01]  /*17b0*/  FSEL R123, R84, 1, P6 ;  /* 0x3f800000547b7808 */ /* 0x000fe20003000000 */
[----:B------:R0:W3:Y:S01]  /*17c0*/  @P5 LDG.E.EL R99, desc[UR4][R14.64+-0x480] ;  /* 0xfffb80040e635981 */ /* 0x0000e2000c2e1900 */
[----:B------:R-:W-:-:S03]  /*17d0*/  IMAD.MOV.U32 R97, RZ, RZ, RZ ;  /* 0x000000ffff617224 */ /* 0x000fc600078e00ff */
[----:B------:R-:W3:Y:S01]  /*17e0*/  @P5 LDG.E.EL R105, desc[UR4][R16.64+-0x480] ;  /* 0xfffb800410695981 */ /* 0x000ee2000c2e1900 */
[----:B------:R-:W-:Y:S01]  /*17f0*/  @P6 FMUL R112, R112, 0.25 ;  /* 0x3e80000070706820 */ /* 0x000fe20000400000 */
[----:B------:R-:W-:Y:S01]  /*1800*/  FSETP.GT.AND P6, PT, R118, 8.50705917302346158658e+37, PT ;  /* 0x7e8000007600780b */ /* 0x000fe20003fc4000 */
[----:B------:R-:W-:Y:S01]  /*1810*/  FADD R120, R120, 0.0010000000474974513054 ;  /* 0x3a83126f78787421 */ /* 0x000fe20000000000 */
[----:B------:R0:W3:Y:S02]  /*1820*/  @!P2 LDG.E.EL R97, desc[UR4][R10.64+-0x300] ;  /* 0xfffd00040a61a981 */ /* 0x0000e4000c2e1900 */
[----:B------:R-:W-:Y:S01]  /*1830*/  @!P0 FMUL R112, R112, 16777216 ;  /* 0x4b80000070708820 */ /* 0x000fe20000400000 */
[----:B------:R-:W-:Y:S01]  /*1840*/  @!P0 FMUL R123, R123, 16777216 ;  /* 0x4b8000007b7b8820 */ /* 0x000fe20000400000 */
[----:B------:R-:W-:Y:S01]  /*1850*/  FSETP.GEU.AND P0, PT, R118, 1.175494350822287508e-38, PT ;  /* 0x008000007600780b */ /* 0x000fe20003f0e000 */
[----:B0-----:R-:W0:Y:S01]  /*1860*/  LDC.64 R14, c[0x0][0x280] ;  /* 0x0000a000ff0e7b82 */ /* 0x001e220000000a00 */
[----:B------:R-:W-:Y:S01]  /*1870*/  SEL R116, R116, RZ, P5 ;  /* 0x000000ff74747207 */ /* 0x000fe20002800000 */
[----:B------:R-:W1:Y:S01]  /*1880*/  MUFU.SQRT R120, R120 ;  /* 0x0000007800787308 */ /* 0x000e620000002000 */
[----:B------:R-:W-:-:S05]  /*1890*/  FSEL R133, R84, 1, P6 ;  /* 0x3f80000054857808 */ /* 0x000fca0003000000 */
[----:B------:R-:W5:Y:S01]  /*18a0*/  LDC.64 R10, c[0x0][0x278] ;  /* 0x00009e00ff0a7b82 */ /* 0x000f620000000a00 */
[----:B------:R-:W-:Y:S01]  /*18b0*/  @P6 FMUL R118, R118, 0.25 ;  /* 0x3e80000076766820 */ /* 0x000fe20000400000 */
[----:B------:R-:W-:Y:S01]  /*18c0*/  SEL R137, R122, RZ, P5 ;  /* 0x000000ff7a897207 */ /* 0x000fe20002800000 */
[----:B------:R-:W-:Y:S01]  /*18d0*/  FADD R122, R116, 0.0010000000474974513054 ;  /* 0x3a83126f747a7421 */ /* 0x000fe20000000000 */
[----:B------:R-:W-:Y:S01]  /*18e0*/  FSETP.GT.AND P6, PT, R114, 8.50705917302346158658e+37, PT ;  /* 0x7e8000007200780b */ /* 0x000fe20003fc4000 */
[----:B------:R-:W-:Y:S02]  /*18f0*/  IMAD.MOV.U32 R116, RZ, RZ, RZ ;  /* 0x000000ffff747224 */ /* 0x000fe400078e00ff */
[----:B------:R-:W-:Y:S01]  /*1900*/  @!P0 FMUL R118, R118, 16777216 ;  /* 0x4b80000076768820 */ /* 0x000fe20000400000 */
[----:B------:R-:W-:Y:S01]  /*1910*/  @!P0 FMUL R133, R133, 16777216 ;  /* 0x4b80000085858820 */ /* 0x000fe20000400000 */
[----:B------:R-:W-:Y:S02]  /*1920*/  SEL R115, R115, RZ, P5 ;  /* 0x000000ff73737207 */ /* 0x000fe40002800000 */
[----:B------:R-:W-:Y:S01]  /*1930*/  FSETP.GEU.AND P0, PT, R114, 1.175494350822287508e-38, PT ;  /* 0x008000007200780b */ /* 0x000fe20003f0e000 */
[----:B------:R1:W-:Y:S01]  /*1940*/  MUFU.RCP R146, R124 ;  /* 0x0000007c00927308 */ /* 0x0003e20000001000 */
[----:B------:R1:W3:Y:S01]  /*1950*/  @!P2 LDG.E.EL R116, desc[UR4][R6.64+-0x300] ;  /* 0xfffd00040674a981 */ /* 0x0002e2000c2e1900 */
[----:B------:R-:W-:Y:S01]  /*1960*/  FADD R135, R115, 0.0010000000474974513054 ;  /* 0x3a83126f73877421 */ /* 0x000fe20000000000 */
[----:B------:R-:W-:Y:S01]  /*1970*/  IMAD.MOV.U32 R115, RZ, RZ, RZ ;  /* 0x000000ffff737224 */ /* 0x000fe200078e00ff */
[----:B------:R-:W-:-:S02]  /*1980*/  FSEL R136, R84, 1, P6 ;  /* 0x3f80000054887808 */ /* 0x000fc40003000000 */
[----:B-1----:R-:W-:Y:S01]  /*1990*/  CS2R R124, SRZ ;  /* 0x00000000007c7805 */ /* 0x002fe2000001ff00 */
[----:B------:R-:W-:Y:S01]  /*19a0*/  @P6 FMUL R114, R114, 0.25 ;  /* 0x3e80000072726820 */ /* 0x000fe20000400000 */
[----:B------:R-:W-:Y:S01]  /*19b0*/  IMAD.WIDE R6, R27, 0x4, R12 ;  /* 0x000000041b067825 */ /* 0x000fe200078e020c */
[----:B------:R-:W-:-:S03]  /*19c0*/  FSETP.GT.AND P6, PT, R120, 8.50705917302346158658e+37, PT ;  /* 0x7e8000007800780b */ /* 0x000fc60003fc4000 */
[----:B------:R-:W-:Y:S01]  /*19d0*/  FADD R119, R119, 0.0010000000474974513054 ;  /* 0x3a83126f77777421 */ /* 0x000fe20000000000 */
[----:B------:R1:W-:Y:S01]  /*19e0*/  MUFU.RCP R147, R131 ;  /* 0x0000008300937308 */ /* 0x0003e20000001000 */
[----:B------:R5:W4:Y:S01]  /*19f0*/  @!P2 LDG.E.EL R115, desc[UR4][R8.64+-0x300] ;  /* 0xfffd00040873a981 */ /* 0x000b22000c2e1900 */
[----:B------:R-:W-:-:S03]  /*1a00*/  @!P0 FMUL R114, R114, 16777216 ;  /* 0x4b80000072728820 */ /* 0x000fc60000400000 */
[----:B------:R-:W4:Y:S01]  /*1a10*/  @!P2 LDG.E.EL R125, desc[UR4][R6.64+-0x300] ;  /* 0xfffd0004067da981 */ /* 0x000f22000c2e1900 */
[----:B------:R-:W-:Y:S01]  /*1a20*/  @!P0 FMUL R136, R136, 16777216 ;  /* 0x4b80000088888820 */ /* 0x000fe20000400000 */
[C---:B0-----:R-:W-:Y:S01]  /*1a30*/  IMAD.WIDE R16, R27.reuse, 0x4, R14 ;  /* 0x000000041b107825 */ /* 0x041fe200078e020e */
[----:B------:R0:W-:Y:S01]  /*1a40*/  MUFU.RCP R144, R126 ;  /* 0x0000007e00907308 */ /* 0x0001e20000001000 */
[----:B-1----:R-:W-:Y:S02]  /*1a50*/  CS2R R130, SRZ ;  /* 0x0000000000827805 */ /* 0x002fe4000001ff00 */
[C---:B------:R-:W-:Y:S01]  /*1a60*/  FSETP.GEU.AND P0, PT, R120.reuse, 1.175494350822287508e-38, PT ;  /* 0x008000007800780b */ /* 0x040fe20003f0e000 */
[----:B-----5:R-:W-:Y:S01]  /*1a70*/  IMAD.WIDE R8, R27, 0x4, R10 ;  /* 0x000000041b087825 */ /* 0x020fe200078e020a */
[----:B------:R-:W5:Y:S03]  /*1a80*/  @!P2 LDG.E.EL R128, desc[UR4][R6.64+-0x300] ;  /* 0xfffd00040680a981 */ /* 0x000f66000c2e1900 */
[----:B------:R-:W1:Y:S01]  /*1a90*/  MUFU.SQRT R119, R119 ;  /* 0x0000007700777308 */ /* 0x000e620000002000 */
[----:B0-----:R-:W-:Y:S01]  /*1aa0*/  CS2R R126, SRZ ;  /* 0x00000000007e7805 */ /* 0x001fe2000001ff00 */
[----:B------:R-:W4:Y:S04]  /*1ab0*/  @!P2 LDG.E.EL R130, desc[UR4][R8.64+-0x300] ;  /* 0xfffd00040882a981 */ /* 0x000f28000c2e1900 */
[----:B------:R-:W4:Y:S01]  /*1ac0*/  @!P2 LDG.E.EL R129, desc[UR4][R16.64+-0x300] ;  /* 0xfffd00041081a981 */ /* 0x000f22000c2e1900 */
[----:B------:R-:W-:-:S03]  /*1ad0*/  @P6 FMUL R120, R120, 0.25 ;  /* 0x3e80000078786820 */ /* 0x000fc60000400000 */
[----:B------:R-:W4:Y:S01]  /*1ae0*/  @!P2 LDG.E.EL R127, desc[UR4][R6.64+-0x300] ;  /* 0xfffd0004067fa981 */ /* 0x000f22000c2e1900 */
[----:B------:R-:W-:Y:S01]  /*1af0*/  FADD R138, R138, 0.0010000000474974513054 ;  /* 0x3a83126f8a8a7421 */ /* 0x000fe20000000000 */
[----:B------:R-:W-:Y:S01]  /*1b00*/  @!P0 FMUL R120, R120, 16777216 ;  /* 0x4b80000078788820 */ /* 0x000fe20000400000 */
[----:B------:R-:W-:Y:S01]  /*1b10*/  SEL R121, R121, RZ, P5 ;  /* 0x000000ff79797207 */ /* 0x000fe20002800000 */
[----:B------:R-:W4:Y:S01]  /*1b20*/  @!P2 LDG.E.EL R126, desc[UR4][R8.64+-0x300] ;  /* 0xfffd0004087ea981 */ /* 0x000f22000c2e1900 */
[----:B------:R-:W-:-:S03]  /*1b30*/  FSEL R139, R84, 1, P6 ;  /* 0x3f800000548b7808 */ /* 0x000fc60003000000 */
[----:B------:R-:W4:Y:S01]  /*1b40*/  @!P2 LDG.E.EL R131, desc[UR4][R16.64+-0x300] ;  /* 0xfffd00041083a981 */ /* 0x000f22000c2e1900 */
[----:B------:R-:W0:Y:S01]  /*1b50*/  MUFU.SQRT R138, R138 ;  /* 0x0000008a008a7308 */ /* 0x000e220000002000 */
[----:B-1----:R-:W-:Y:S01]  /*1b60*/  FSETP.GT.AND P6, PT, R119, 8.50705917302346158658e+37, PT ;  /* 0x7e8000007700780b */ /* 0x002fe20003fc4000 */
[----:B------:R-:W-:Y:S01]  /*1b70*/  FADD R134, R121, 0.0010000000474974513054 ;  /* 0x3a83126f79867421 */ /* 0x000fe20000000000 */
[----:B------:R-:W-:Y:S02]  /*1b80*/  IMAD.MOV.U32 R121, RZ, RZ, RZ ;  /* 0x000000ffff797224 */ /* 0x000fe400078e00ff */
[----:B------:R-:W-:Y:S01]  /*1b90*/  @!P0 FMUL R139, R139, 16777216 ;  /* 0x4b8000008b8b8820 */ /* 0x000fe20000400000 */
[----:B------:R1:W4:Y:S02]  /*1ba0*/  @!P2 LDG.E.EL R124, desc[UR4][R6.64+-0x300] ;  /* 0xfffd0004067ca981 */ /* 0x000324000c2e1900 */
[----:B------:R0:W-:Y:S01]  /*1bb0*/  MUFU.RCP R148, R132 ;  /* 0x0000008400947308 */ /* 0x0001e20000001000 */
[----:B------:R-:W-:Y:S01]  /*1bc0*/  FSETP.GEU.AND P0, PT, R119, 1.175494350822287508e-38, PT ;  /* 0x008000007700780b */ /* 0x000fe20003f0e000 */
[----:B------:R-:W4:Y:S06]  /*1bd0*/  @!P2 LDG.E.EL R121, desc[UR4][R4.64+-0x300] ;  /* 0xfffd00040479a981 */ /* 0x000f2c000c2e1900 */
[----:B------:R1:W-:Y:S01]  /*1be0*/  MUFU.RCP R142, R120 ;  /* 0x00000078008e7308 */ /* 0x0003e20000001000 */
[----:B0-----:R-:W-:-:S02]  /*1bf0*/  IMAD.MOV.U32 R132, RZ, RZ, RZ ;  /* 0x000000ffff847224 */ /* 0x001fc400078e00ff */
[----:B-1----:R-:W-:-:S04]  /*1c00*/  IMAD.MOV.U32 R6, RZ, RZ, RZ ;  /* 0x000000ffff067224 */ /* 0x002fc800078e00ff */
[----:B------:R-:W5:Y:S01]  /*1c10*/  @!P2 LDG.E.EL R132, desc[UR4][R16.64+-0x300] ;  /* 0xfffd00041084a981 */ /* 0x000f62000c2e1900 */
[----:B------:R-:W-:Y:S01]  /*1c20*/  IMAD.MOV.U32 R120, RZ, RZ, RZ ;  /* 0x000000ffff787224 */ /* 0x000fe200078e00ff */
[----:B------:R0:W-:Y:S01]  /*1c30*/  MUFU.RCP R143, R114 ;  /* 0x00000072008f7308 */ /* 0x0001e20000001000 */
[----:B------:R-:W-:Y:S01]  /*1c40*/  FSEL R140, R84, 1, P6 ;  /* 0x3f800000548c7808 */ /* 0x000fe20003000000 */
[----:B------:R-:W5:Y:S04]  /*1c50*/  @!P2 LDG.E.EL R6, desc[UR4][R16.64+-0x300] ;  /* 0xfffd00041006a981 */ /* 0x000f68000c2e1900 */
[----:B------:R-:W5:Y:S01]  /*1c60*/  @!P2 LDG.E.EL R120, desc[UR4][R8.64+-0x300] ;  /* 0xfffd00040878a981 */ /* 0x000f62000c2e1900 */
[----:B0-----:R-:W-:Y:S01]  /*1c70*/  IMAD.MOV.U32 R114, RZ, RZ, RZ ;  /* 0x000000ffff727224 */ /* 0x001fe200078e00ff */
[----:B------:R-:W0:Y:S01]  /*1c80*/  MUFU.SQRT R122, R122 ;  /* 0x0000007a007a7308 */ /* 0x000e220000002000 */
[----:B------:R-:W-:Y:S01]  /*1c90*/  @P6 FMUL R119, R119, 0.25 ;  /* 0x3e80000077776820 */ /* 0x000fe20000400000 */
[----:B------:R-:W-:Y:S01]  /*1ca0*/  FSETP.GT.AND P6, PT, R138, 8.50705917302346158658e+37, PT ;  /* 0x7e8000008a00780b */ /* 0x000fe20003fc4000 */
[----:B------:R-:W-:-:S02]  /*1cb0*/  @!P0 FMUL R140, R140, 16777216 ;  /* 0x4b8000008c8c8820 */ /* 0x000fc40000400000 */
[----:B------:R1:W5:Y:S01]  /*1cc0*/  @!P2 LDG.E.EL R114, desc[UR4][R8.64+-0x300] ;  /* 0xfffd00040872a981 */ /* 0x000362000c2e1900 */
[----:B------:R-:W-:Y:S01]  /*1cd0*/  @!P0 FMUL R119, R119, 16777216 ;  /* 0x4b80000077778820 */ /* 0x000fe20000400000 */
[----:B------:R-:W-:Y:S01]  /*1ce0*/  FSETP.GEU.AND P0, PT, R138, 1.175494350822287508e-38, PT ;  /* 0x008000008a00780b */ /* 0x000fe20003f0e000 */
[----:B------:R-:W-:Y:S01]  /*1cf0*/  FADD R137, R137, 0.0010000000474974513054 ;  /* 0x3a83126f89897421 */ /* 0x000fe20000000000 */
[----:B------:R-:W-:-:S05]  /*1d00*/  FSEL R141, R84, 1, P6 ;  /* 0x3f800000548d7808 */ /* 0x000fca0003000000 */
[----:B------:R-:W1:Y:S01]  /*1d10*/  MUFU.SQRT R137, R137 ;  /* 0x0000008900897308 */ /* 0x000e620000002000 */
[----:B------:R-:W-:Y:S01]  /*1d20*/  @P6 FMUL R138, R138, 0.25 ;  /* 0x3e8000008a8a6820 */ /* 0x000fe20000400000 */
[----:B0-----:R-:W-:-:S04]  /*1d30*/  FSETP.GT.AND P6, PT, R122, 8.50705917302346158658e+37, PT ;  /* 0x7e8000007a00780b */ /* 0x001fc80003fc4000 */
[----:B------:R-:W-:Y:S01]  /*1d40*/  @!P0 FMUL R138, R138, 16777216 ;  /* 0x4b8000008a8a8820 */ /* 0x000fe20000400000 */
[----:B------:R-:W-:Y:S01]  /*1d50*/  @!P0 FMUL R141, R141, 16777216 ;  /* 0x4b8000008d8d8820 */ /* 0x000fe20000400000 */
[----:B------:R-:W-:Y:S01]  /*1d60*/  FSETP.GEU.AND P0, PT, R122, 1.175494350822287508e-38, PT ;  /* 0x008000007a00780b */ /* 0x000fe20003f0e000 */
[----:B------:R-:W0:Y:S01]  /*1d70*/  MUFU.SQRT R134, R134 ;  /* 0x0000008600867308 */ /* 0x000e220000002000 */
[----:B------:R-:W-:-:S05]  /*1d80*/  FSEL R145, R84, 1, P6 ;  /* 0x3f80000054917808 */ /* 0x000fca0003000000 */
[----:B------:R-:W-:Y:S01]  /*1d90*/  @P6 FMUL R122, R122, 0.25 ;  /* 0x3e8000007a7a6820 */ /* 0x000fe20000400000 */
[----:B-1----:R-:W-:-:S05]  /*1da0*/  FSETP.GT.AND P6, PT, R137, 8.50705917302346158658e+37, PT ;  /* 0x7e8000008900780b */ /* 0x002fca0003fc4000 */
[----:B------:R-:W-:Y:S01]  /*1db0*/  @!P0 FMUL R122, R122, 16777216 ;  /* 0x4b8000007a7a8820 */ /* 0x000fe20000400000 */
[----:B------:R-:W-:Y:S01]  /*1dc0*/  @!P0 FMUL R145, R145, 16777216 ;  /* 0x4b80000091918820 */ /* 0x000fe20000400000 */
[----:B------:R-:W-:Y:S01]  /*1dd0*/  FSETP.GEU.AND P0, PT, R137, 1.175494350822287508e-38, PT ;  /* 0x008000008900780b */ /* 0x000fe20003f0e000 */
[----:B------:R-:W1:Y:S01]  /*1de0*/  MUFU.SQRT R135, R135 ;  /* 0x0000008700877308 */ /* 0x000e620000002000 */
[----:B------:R-:W-:-:S04]  /*1df0*/  FSEL R150, R84, 1, P6 ;  /* 0x3f80000054967808 */ /* 0x000fc80003000000 */
[----:B------:R-:W-:Y:S01]  /*1e00*/  @P6 FMUL R137, R137, 0.25 ;  /* 0x3e80000089896820 */ /* 0x000fe20000400000 */
[----:B0-----:R-:W-:-:S06]  /*1e10*/  FSETP.GT.AND P6, PT, R134, 8.50705917302346158658e+37, PT ;  /* 0x7e8000008600780b */ /* 0x001fcc0003fc4000 */
[----:B------:R-:W-:Y:S01]  /*1e20*/  @!P0 FMUL R137, R137, 16777216 ;  /* 0x4b80000089898820 */ /* 0x000fe20000400000 */
[----:B------:R-:W-:Y:S01]  /*1e30*/  @!P0 FMUL R150, R150, 16777216 ;  /* 0x4b80000096968820 */ /* 0x000fe20000400000 */
[----:B------:R-:W-:Y:S02]  /*1e40*/  FSETP.GEU.AND P0, PT, R134, 1.175494350822287508e-38, PT ;  /* 0x008000008600780b */ /* 0x000fe40003f0e000 */
[----:B------:R-:W-:-:S03]  /*1e50*/  FSEL R8, R84, 1, P6 ;  /* 0x3f80000054087808 */ /* 0x000fc60003000000 */
[----:B------:R-:W-:Y:S01]  /*1e60*/  @P6 FMUL R134, R134, 0.25 ;  /* 0x3e80000086866820 */ /* 0x000fe20000400000 */
[----:B-1----:R-:W-:-:S07]  /*1e70*/  FSETP.GT.AND P6, PT, R135, 8.50705917302346158658e+37, PT ;  /* 0x7e8000008700780b */ /* 0x002fce0003fc4000 */
[----:B------:R-:W-:Y:S01]  /*1e80*/  @!P0 FMUL R134, R134, 16777216 ;  /* 0x4b80000086868820 */ /* 0x000fe20000400000 */
[----:B------:R-:W-:Y:S01]  /*1e90*/  @!P0 FMUL R8, R8, 16777216 ;  /* 0x4b80000008088820 */ /* 0x000fe20000400000 */
[C---:B------:R-:W-:Y:S02]  /*1ea0*/  FSETP.GEU.AND P0, PT, R135.reuse, 1.175494350822287508e-38, PT ;  /* 0x008000008700780b */ /* 0x040fe40003f0e000 */
[----:B------:R-:W0:Y:S02]  /*1eb0*/  MUFU.RCP R5, R134 ;  /* 0x0000008600057308 */ /* 0x000e240000001000 */
[----:B------:R-:W-:-:S09]  /*1ec0*/  @P6 FMUL R135, R135, 0.25 ;  /* 0x3e80000087876820 */ /* 0x000fd20000400000 */
[----:B------:R-:W-:-:S04]  /*1ed0*/  @!P0 FMUL R135, R135, 16777216 ;  /* 0x4b80000087878820 */ /* 0x000fc80000400000 */
[----:B------:R-:W1:Y:S01]  /*1ee0*/  MUFU.RCP R7, R135 ;  /* 0x0000008700077308 */ /* 0x000e620000001000 */
[----:B0-----:R-:W-:Y:S01]  /*1ef0*/  FMUL R5, R5, R8 ;  /* 0x0000000805057220 */ /* 0x001fe20000400000 */
[----:B------:R-:W-:Y:S02]  /*1f00*/  FSEL R8, R84, 1, P6 ;  /* 0x3f80000054087808 */ /* 0x000fe40003000000 */
[----:B------:R-:W-:-:S04]  /*1f10*/  SEL R57, R57, RZ, !P4 ;  /* 0x000000ff39397207 */ /* 0x000fc80006000000 */
[----:B------:R-:W0:Y:S01]  /*1f20*/  MUFU.RCP R4, R109 ;  /* 0x0000006d00047308 */ /* 0x000e220000001000 */
[----:B------:R-:W-:Y:S01]  /*1f30*/  @!P0 FMUL R8, R8, 16777216 ;  /* 0x4b80000008088820 */ /* 0x000fe20000400000 */
[----:B------:R-:W-:Y:S02]  /*1f40*/  SEL R44, R44, RZ, !P4 ;  /* 0x000000ff2c2c7207 */ /* 0x000fe40006000000 */
[----:B------:R-:W-:Y:S02]  /*1f50*/  SEL R16, R47, RZ, !P4 ;  /* 0x000000ff2f107207 */ /* 0x000fe40006000000 */
[----:B------:R-:W-:Y:S01]  /*1f60*/  SEL R56, R56, RZ, !P4 ;  /* 0x000000ff38387207 */ /* 0x000fe20006000000 */
[----:B-1----:R-:W-:Y:S01]  /*1f70*/  FMUL R7, R7, R8 ;  /* 0x0000000807077220 */ /* 0x002fe20000400000 */
[----:B------:R-:W-:Y:S02]  /*1f80*/  SEL R9, R43, RZ, !P4 ;  /* 0x000000ff2b097207 */ /* 0x000fe40006000000 */
[----:B------:R-:W-:Y:S01]  /*1f90*/  SEL R47, R52, RZ, !P2 ;  /* 0x000000ff342f7207 */ /* 0x000fe20005000000 */
[----:B------:R-:W1:Y:S01]  /*1fa0*/  MUFU.RCP R118, R118 ;  /* 0x0000007600767308 */ /* 0x000e620000001000 */
[----:B------:R-:W-:Y:S01]  /*1fb0*/  SEL R58, R58, RZ, !P4 ;  /* 0x000000ff3a3a7207 */ /* 0x000fe20006000000 */
[----:B------:R-:W-:Y:S01]  /*1fc0*/  FMUL R107, R146, R107 ;  /* 0x0000006b926b7220 */ /* 0x000fe20000400000 */
[----:B------:R-:W-:Y:S01]  /*1fd0*/  SEL R17, R45, RZ, !P4 ;  /* 0x000000ff2d117207 */ /* 0x000fe20006000000 */
[----:B------:R-:W-:Y:S01]  /*1fe0*/  FADD R8, R44, -R57 ;  /* 0x800000392c087221 */ /* 0x000fe20000000000 */
[----:B------:R-:W-:-:S02]  /*1ff0*/  SEL R59, R59, RZ, !P4 ;  /* 0x000000ff3b3b7207 */ /* 0x000fc40006000000 */
[----:B------:R-:W-:Y:S02]  /*2000*/  SEL R43, R60, RZ, !P1 ;  /* 0x000000ff3c2b7207 */ /* 0x000fe40004800000 */
[----:B------:R-:W-:Y:S01]  /*2010*/  SEL R48, R48, RZ, !P1 ;  /* 0x000000ff30307207 */ /* 0x000fe20004800000 */
[----:B------:R-:W-:Y:S01]  /*2020*/  FMUL R144, R144, R103 ;  /* 0x0000006790907220 */ /* 0x000fe20000400000 */
[----:B------:R-:W-:Y:S01]  /*2030*/  FADD R9, R9, -R56 ;  /* 0x8000003809097221 */ /* 0x000fe20000000000 */
[----:B------:R-:W-:Y:S01]  /*2040*/  FADD R47, R47, 0.0010000000474974513054 ;  /* 0x3a83126f2f2f7421 */ /* 0x000fe20000000000 */
[----:B------:R-:W-:Y:S01]  /*2050*/  FMUL R108, R147, R108 ;  /* 0x0000006c936c7220 */ /* 0x000fe20000400000 */
[----:B------:R-:W-:Y:S01]  /*2060*/  FADD R17, R17, -R58 ;  /* 0x8000003a11117221 */ /* 0x000fe20000000000 */
[----:B------:R-:W-:Y:S01]  /*2070*/  FMUL R107, R107, R8 ;  /* 0x000000086b6b7220 */ /* 0x000fe20000400000 */
[----:B------:R-:W-:Y:S01]  /*2080*/  FMUL R111, R148, R111 ;  /* 0x0000006f946f7220 */ /* 0x000fe20000400000 */
[----:B------:R-:W-:Y:S01]  /*2090*/  FADD R16, R16, -R59 ;  /* 0x8000003b10107221 */ /* 0x000fe20000000000 */
[----:B------:R-:W-:Y:S01]  /*20a0*/  FADD R8, R48, -R43 ;  /* 0x8000002b30087221 */ /* 0x000fe20000000000 */
[----:B0-----:R-:W-:Y:S01]  /*20b0*/  FMUL R113, R4, R113 ;  /* 0x0000007104717220 */ /* 0x001fe20000400000 */
[----:B------:R-:W-:Y:S01]  /*20c0*/  SEL R48, R61, RZ, !P1 ;  /* 0x000000ff3d307207 */ /* 0x000fe20004800000 */
[----:B------:R-:W-:Y:S01]  /*20d0*/  FMUL R144, R144, R9 ;  /* 0x0000000990907220 */ /* 0x000fe20000400000 */
[----:B------:R-:W-:Y:S01]  /*20e0*/  SEL R49, R49, RZ, !P1 ;  /* 0x000000ff31317207 */ /* 0x000fe20004800000 */
[----:B------:R-:W-:Y:S01]  /*20f0*/  FMUL R9, R108, R17 ;  /* 0x000000116c097220 */ /* 0x000fe20000400000 */
[----:B------:R-:W-:Y:S01]  /*2100*/  FMUL R17, R111, R16 ;  /* 0x000000106f117220 */ /* 0x000fe20000400000 */
[----:B------:R-:W0:Y:S01]  /*2110*/  MUFU.SQRT R47, R47 ;  /* 0x0000002f002f7308 */ /* 0x000e220000002000 */
[----:B------:R-:W-:Y:S01]  /*2120*/  SEL R63, R63, RZ, !P1 ;  /* 0x000000ff3f3f7207 */ /* 0x000fe20004800000 */
[----:B------:R-:W-:Y:S01]  /*2130*/  FMUL R43, R113, R8 ;  /* 0x00000008712b7220 */ /* 0x000fe20000400000 */
[----:B------:R-:W-:Y:S01]  /*2140*/  SEL R16, R51, RZ, !P1 ;  /* 0x000000ff33107207 */ /* 0x000fe20004800000 */
[----:B------:R-:W-:Y:S01]  /*2150*/  FADD R8, R49, -R48 ;  /* 0x8000003031087221 */ /* 0x000fe20000000000 */
[----:B------:R-:W-:Y:S01]  /*2160*/  SEL R48, R53, RZ, !P2 ;  /* 0x000000ff35307207 */ /* 0x000fe20005000000 */
[----:B-1----:R-:W-:-:S02]  /*2170*/  FMUL R133, R118, R133 ;  /* 0x0000008576857220 */ /* 0x002fc40000400000 */
[----:B------:R-:W-:Y:S02]  /*2180*/  FADD R16, R16, -R63 ;  /* 0x8000003f10107221 */ /* 0x000fe40000000000 */
[----:B------:R-:W-:Y:S01]  /*2190*/  FADD R48, R48, 0.0010000000474974513054 ;  /* 0x3a83126f30307421 */ /* 0x000fe20000000000 */
[----:B--2---:R-:W-:Y:S01]  /*21a0*/  SEL R49, R64, RZ, !P4 ;  /* 0x000000ff40317207 */ /* 0x004fe20006000000 */
[----:B------:R-:W-:Y:S01]  /*21b0*/  FMUL R133, R133, R16 ;  /* 0x0000001085857220 */ /* 0x000fe20000400000 */
[----:B------:R-:W-:Y:S01]  /*21c0*/  SEL R16, R72, RZ, !P4 ;  /* 0x000000ff48107207 */ /* 0x000fe20006000000 */
[----:B------:R-:W-:Y:S01]  /*21d0*/  MUFU.RCP R112, R112 ;  /* 0x0000007000707308 */ /* 0x000fe20000001000 */
[----:B0-----:R-:W-:-:S03]  /*21e0*/  FSETP.GT.AND P6, PT, R47, 8.50705917302346158658e+37, PT ;  /* 0x7e8000002f00780b */ /* 0x001fc60003fc4000 */
[----:B------:R-:W-:Y:S01]  /*21f0*/  FFMA R16, R49, R144, R16 ;  /* 0x0000009031107223 */ /* 0x000fe20000000010 */
[----:B------:R-:W-:-:S03]  /*2200*/  SEL R49, R54, RZ, !P2 ;  /* 0x000000ff36317207 */ /* 0x000fc60005000000 */
[----:B------:R-:W0:Y:S02]  /*2210*/  MUFU.SQRT R48, R48 ;  /* 0x0000003000307308 */ /* 0x000e240000002000 */
[----:B------:R-:W-:-:S06]  /*2220*/  FADD R49, R49, 0.0010000000474974513054 ;  /* 0x3a83126f31317421 */ /* 0x000fcc0000000000 */
[----:B------:R-:W1:Y:S01]  /*2230*/  MUFU.RCP R110, R110 ;  /* 0x0000006e006e7308 */ /* 0x000e620000001000 */
[----:B------:R-:W-:Y:S02]  /*2240*/  SEL R45, R62, RZ, !P1 ;  /* 0x000000ff3e2d7207 */ /* 0x000fe40004800000 */
[----:B------:R-:W-:Y:S02]  /*2250*/  SEL R44, R50, RZ, !P1 ;  /* 0x000000ff322c7207 */ /* 0x000fe40004800000 */
[C---:B------:R-:W-:Y:S01]  /*2260*/  FSETP.GEU.AND P0, PT, R47.reuse, 1.175494350822287508e-38, PT ;  /* 0x008000002f00780b */ /* 0x040fe20003f0e000 */
[----:B------:R-:W-:Y:S01]  /*2270*/  @P6 FMUL R47, R47, 0.25 ;  /* 0x3e8000002f2f6820 */ /* 0x000fe20000400000 */
[----:B------:R-:W-:Y:S01]  /*2280*/  FSEL R50, R84, 1, P6 ;  /* 0x3f80000054327808 */ /* 0x000fe20003000000 */
[----:B------:R-:W2:Y:S01]  /*2290*/  MUFU.SQRT R49, R49 ;  /* 0x0000003100317308 */ /* 0x000ea20000002000 */
[----:B0-----:R-:W-:Y:S01]  /*22a0*/  FSETP.GT.AND P6, PT, R48, 8.50705917302346158658e+37, PT ;  /* 0x7e8000003000780b */ /* 0x001fe20003fc4000 */
[----:B------:R-:W-:Y:S01]  /*22b0*/  FMUL R123, R112, R123 ;  /* 0x0000007b707b7220 */ /* 0x000fe20000400000 */
[----:B------:R-:W-:Y:S01]  /*22c0*/  FADD R44, R44, -R45 ;  /* 0x8000002d2c2c7221 */ /* 0x000fe20000000000 */
[----:B------:R-:W-:Y:S01]  /*22d0*/  SEL R54, R55, RZ, !P2 ;  /* 0x000000ff37367207 */ /* 0x000fe20005000000 */
[----:B-1----:R-:W-:-:S02]  /*22e0*/  FMUL R117, R110, R117 ;  /* 0x000000756e757220 */ /* 0x002fc40000400000 */
[----:B------:R-:W-:Y:S01]  /*22f0*/  FMUL R45, R123, R44 ;  /* 0x0000002c7b2d7220 */ /* 0x000fe20000400000 */
[----:B------:R-:W-:Y:S01]  /*2300*/  SEL R44, R67, RZ, !P4 ;  /* 0x000000ff432c7207 */ /* 0x000fe20006000000 */
[----:B------:R-:W-:Y:S01]  /*2310*/  FADD R54, R54, 0.0010000000474974513054 ;  /* 0x3a83126f36367421 */ /* 0x000fe20000000000 */
[----:B------:R-:W-:Y:S01]  /*2320*/  SEL R75, R75, RZ, !P4 ;  /* 0x000000ff4b4b7207 */ /* 0x000fe20006000000 */
[----:B------:R-:W-:Y:S01]  /*2330*/  FMUL R117, R117, R8 ;  /* 0x0000000875757220 */ /* 0x000fe20000400000 */
[----:B------:R-:W-:Y:S02]  /*2340*/  SEL R52, R69, RZ, !P1 ;  /* 0x000000ff45347207 */ /* 0x000fe40004800000 */
[----:B------:R-:W-:Y:S01]  /*2350*/  SEL R77, R77, RZ, !P1 ;  /* 0x000000ff4d4d7207 */ /* 0x000fe20004800000 */
[----:B------:R-:W-:Y:S01]  /*2360*/  FFMA R17, R44, R17, R75 ;  /* 0x000000112c117223 */ /* 0x000fe2000000004b */
[----:B------:R-:W-:Y:S01]  /*2370*/  @!P0 FMUL R47, R47, 16777216 ;  /* 0x4b8000002f2f8820 */ /* 0x000fe20000400000 */
[----:B------:R-:W-:Y:S01]  /*2380*/  @!P0 FMUL R50, R50, 16777216 ;  /* 0x4b80000032328820 */ /* 0x000fe20000400000 */
[----:B------:R-:W-:Y:S01]  /*2390*/  FSETP.GEU.AND P0, PT, R48, 1.175494350822287508e-38, PT ;  /* 0x008000003000780b */ /* 0x000fe20003f0e000 */
[----:B------:R-:W-:Y:S01]  /*23a0*/  FFMA R44, R52, R117, R77 ;  /* 0x00000075342c7223 */ /* 0x000fe2000000004d */
[----:B------:R-:W0:Y:S01]  /*23b0*/  MUFU.SQRT R54, R54 ;  /* 0x0000003600367308 */ /* 0x000e220000002000 */
[----:B------:R-:W-:Y:S01]  /*23c0*/  @P6 FMUL R48, R48, 0.25 ;  /* 0x3e80000030306820 */ /* 0x000fe20000400000 */
[----:B------:R-:W-:-:S02]  /*23d0*/  FSEL R52, R84, 1, P6 ;  /* 0x3f80000054347808 */ /* 0x000fc40003000000 */
[----:B--2---:R-:W-:Y:S02]  /*23e0*/  FSETP.GT.AND P6, PT, R49, 8.50705917302346158658e+37, PT ;  /* 0x7e8000003100780b */ /* 0x004fe40003fc4000 */
[----:B------:R-:W-:Y:S02]  /*23f0*/  SEL R70, R70, RZ, !P1 ;  /* 0x000000ff46467207 */ /* 0x000fe40004800000 */
[----:B------:R-:W-:-:S03]  /*2400*/  SEL R53, R78, RZ, !P1 ;  /* 0x000000ff4e357207 */ /* 0x000fc60004800000 */
[----:B------:R-:W-:Y:S01]  /*2410*/  @!P0 FMUL R48, R48, 16777216 ;  /* 0x4b80000030308820 */ /* 0x000fe20000400000 */
[----:B------:R-:W-:Y:S01]  /*2420*/  @!P0 FMUL R52, R52, 16777216 ;  /* 0x4b80000034348820 */ /* 0x000fe20000400000 */
[----:B------:R-:W-:Y:S01]  /*2430*/  FFMA R45, R70, R45, R53 ;  /* 0x0000002d462d7223 */ /* 0x000fe20000000035 */
[C---:B------:R-:W-:Y:S02]  /*2440*/  FSETP.GEU.AND P0, PT, R49.reuse, 1.175494350822287508e-38, PT ;  /* 0x008000003100780b */ /* 0x040fe40003f0e000 */
[----:B------:R-:W-:Y:S01]  /*2450*/  FSEL R53, R84, 1, P6 ;  /* 0x3f80000054357808 */ /* 0x000fe20003000000 */
[----:B------:R-:W-:Y:S01]  /*2460*/  @P6 FMUL R49, R49, 0.25 ;  /* 0x3e80000031316820 */ /* 0x000fe20000400000 */
[----:B0-----:R-:W-:Y:S01]  /*2470*/  FSETP.GT.AND P6, PT, R54, 8.50705917302346158658e+37, PT ;  /* 0x7e8000003600780b */ /* 0x001fe20003fc4000 */
[----:B------:R-:W0:Y:S01]  /*2480*/  MUFU.RCP R119, R119 ;  /* 0x0000007700777308 */ /* 0x000e220000001000 */
[----:B------:R-:W-:Y:S02]  /*2490*/  SEL R66, R66, RZ, !P4 ;  /* 0x000000ff42427207 */ /* 0x000fe40006000000 */
[----:B------:R-:W-:-:S02]  /*24a0*/  SEL R51, R74, RZ, !P4 ;  /* 0x000000ff4a337207 */ /* 0x000fc40006000000 */
[----:B------:R-:W-:Y:S02]  /*24b0*/  SEL R82, R82, RZ, P3 ;  /* 0x000000ff52527207 */ /* 0x000fe40001800000 */
[----:B------:R-:W-:Y:S01]  /*24c0*/  SEL R37, R37, RZ, P3 ;  /* 0x000000ff25257207 */ /* 0x000fe20001800000 */
[----:B------:R-:W-:Y:S01]  /*24d0*/  FFMA R9, R66, R9, R51 ;  /* 0x0000000942097223 */ /* 0x000fe20000000033 */
[----:B------:R-:W-:Y:S02]  /*24e0*/  SEL R58, R81, RZ, P3 ;  /* 0x000000ff513a7207 */ /* 0x000fe40001800000 */
[----:B------:R-:W-:Y:S02]  /*24f0*/  SEL R55, R39, RZ, P3 ;  /* 0x000000ff27377207 */ /* 0x000fe40001800000 */
[----:B---3--:R-:W-:Y:S02]  /*2500*/  SEL R8, R65, RZ, !P4 ;  /* 0x000000ff41087207 */ /* 0x008fe40006000000 */
[----:B------:R-:W-:-:S02]  /*2510*/  SEL R73, R73, RZ, !P4 ;  /* 0x000000ff49497207 */ /* 0x000fc40006000000 */
[----:B------:R-:W-:Y:S02]  /*2520*/  SEL R68, R68, RZ, !P1 ;  /* 0x000000ff44447207 */ /* 0x000fe40004800000 */
[----:B------:R-:W-:Y:S01]  /*2530*/  SEL R51, R76, RZ, !P1 ;  /* 0x000000ff4c337207 */ /* 0x000fe20004800000 */
[----:B------:R-:W1:Y:S01]  /*2540*/  MUFU.RCP R138, R138 ;  /* 0x0000008a008a7308 */ /* 0x000e620000001000 */
[----:B------:R-:W-:Y:S01]  /*2550*/  FADD R39, R37, -R82 ;  /* 0x8000005225277221 */ /* 0x000fe20000000000 */
[----:B------:R-:W-:Y:S01]  /*2560*/  @!P0 FMUL R49, R49, 16777216 ;  /* 0x4b80000031318820 */ /* 0x000fe20000400000 */
[----:B------:R-:W-:Y:S01]  /*2570*/  @!P0 FMUL R53, R53, 16777216 ;  /* 0x4b80000035358820 */ /* 0x000fe20000400000 */
[----:B------:R-:W-:Y:S01]  /*2580*/  SEL R83, R83, RZ, P3 ;  /* 0x000000ff53537207 */ /* 0x000fe20001800000 */
[----:B------:R-:W-:Y:S01]  /*2590*/  FADD R37, R55, -R58 ;  /* 0x8000003a37257221 */ /* 0x000fe20000000000 */
[----:B------:R-:W-:Y:S02]  /*25a0*/  SEL R38, R38, RZ, P3 ;  /* 0x000000ff26267207 */ /* 0x000fe40001800000 */
[C---:B------:R-:W-:Y:S01]  /*25b0*/  FSETP.GEU.AND P0, PT, R54.reuse, 1.175494350822287508e-38, PT ;  /* 0x008000003600780b */ /* 0x040fe20003f0e000 */
[----:B------:R-:W-:Y:S01]  /*25c0*/  @P6 FMUL R54, R54, 0.25 ;  /* 0x3e80000036366820 */ /* 0x000fe20000400000 */
[----:B------:R-:W-:Y:S01]  /*25d0*/  FSEL R55, R84, 1, P6 ;  /* 0x3f80000054377808 */ /* 0x000fe20003000000 */
[----:B------:R-:W-:Y:S01]  /*25e0*/  FFMA R8, R8, R107, R73 ;  /* 0x0000006b08087223 */ /* 0x000fe20000000049 */
[----:B------:R-:W-:Y:S01]  /*25f0*/  FFMA R43, R68, R43, R51 ;  /* 0x0000002b442b7223 */ /* 0x000fe20000000033 */
[----:B------:R-:W-:-:S02]  /*2600*/  SEL R56, R71, RZ, !P1 ;  /* 0x000000ff47387207 */ /* 0x000fc40004800000 */
[----:B------:R-:W-:Y:S02]  /*2610*/  SEL R79, R79, RZ, !P1 ;  /* 0x000000ff4f4f7207 */ /* 0x000fe40004800000 */
[----:B------:R-:W-:Y:S02]  /*2620*/  FSETP.GEU.AND P6, PT, R16, RZ, PT ;  /* 0x000000ff1000720b */ /* 0x000fe40003fce000 */
[----:B------:R-:W-:Y:S02]  /*2630*/  SEL R80, R80, RZ, P3 ;  /* 0x000000ff50507207 */ /* 0x000fe40001800000 */
[----:B------:R-:W-:Y:S01]  /*2640*/  SEL R51, R36, RZ, P3 ;  /* 0x000000ff24337207 */ /* 0x000fe20001800000 */
[----:B0-----:R-:W-:Y:S01]  /*2650*/  FMUL R119, R119, R140 ;  /* 0x0000008c77777220 */ /* 0x001fe20000400000 */
[----:B------:R-:W-:Y:S01]  /*2660*/  FADD R38, R38, -R83 ;  /* 0x8000005326267221 */ /* 0x000fe20000000000 */
[----:B------:R-:W-:Y:S01]  /*2670*/  SEL R59, RZ, 0x1, P6 ;  /* 0x00000001ff3b7807 */ /* 0x000fe20003000000 */
[----:B------:R-:W-:Y:S01]  /*2680*/  FFMA R36, R56, R133, R79 ;  /* 0x0000008538247223 */ /* 0x000fe2000000004f */
[----:B------:R-:W-:Y:S01]  /*2690*/  FSETP.GEU.AND P6, PT, R8, RZ, PT ;  /* 0x000000ff0800720b */ /* 0x000fe20003fce000 */
[----:B------:R-:W-:Y:S01]  /*26a0*/  FADD R56, R51, -R80 ;  /* 0x8000005033387221 */ /* 0x000fe20000000000 */
[----:B------:R-:W0:Y:S01]  /*26b0*/  MUFU.RCP R137, R137 ;  /* 0x0000008900897308 */ /* 0x000e220000001000 */
[----:B------:R-:W-:Y:S01]  /*26c0*/  FMUL R51, R119, R38 ;  /* 0x0000002677337220 */ /* 0x000fe20000400000 */
[----:B------:R-:W-:-:S02]  /*26d0*/  SEL R57, R88, RZ, P5 ;  /* 0x000000ff58397207 */ /* 0x000fc40002800000 */
[----:B------:R-:W-:Y:S02]  /*26e0*/  SEL R38, R42, RZ, P5 ;  /* 0x000000ff2a267207 */ /* 0x000fe40002800000 */
[----:B------:R-:W-:Y:S02]  /*26f0*/  SEL R60, RZ, 0x1fffe, P6 ;  /* 0x0001fffeff3c7807 */ /* 0x000fe40003000000 */
[----:B------:R-:W-:Y:S01]  /*2700*/  FSETP.GEU.AND P6, PT, R9, RZ, PT ;  /* 0x000000ff0900720b */ /* 0x000fe20003fce000 */
[----:B-1----:R-:W-:Y:S01]  /*2710*/  FMUL R138, R138, R141 ;  /* 0x0000008d8a8a7220 */ /* 0x002fe20000400000 */
[----:B------:R-:W-:Y:S02]  /*2720*/  FADD R38, R38, -R57 ;  /* 0x8000003926267221 */ /* 0x000fe40000000000 */
[----:B------:R-:W-:Y:S01]  /*2730*/  SEL R57, RZ, 0x4, P6 ;  /* 0x00000004ff397807 */ /* 0x000fe20003000000 */
[----:B------:R-:W-:Y:S01]  /*2740*/  FMUL R138, R138, R37 ;  /* 0x000000258a8a7220 */ /* 0x000fe20000400000 */
[----:B------:R-:W-:-:S02]  /*2750*/  FSETP.GEU.AND P6, PT, R17, RZ, PT ;  /* 0x000000ff1100720b */ /* 0x000fc40003fce000 */
[----:B------:R-:W-:Y:S02]  /*2760*/  SEL R86, R86, RZ, P5 ;  /* 0x000000ff56567207 */ /* 0x000fe40002800000 */
[----:B------:R-:W-:Y:S02]  /*2770*/  SEL R37, R41, RZ, P5 ;  /* 0x000000ff29257207 */ /* 0x000fe40002800000 */
[----:B------:R-:W-:Y:S02]  /*2780*/  SEL R58, RZ, 0x7fff8, P6 ;  /* 0x0007fff8ff3a7807 */ /* 0x000fe40003000000 */
[----:B------:R-:W-:Y:S01]  /*2790*/  FSETP.GEU.AND P6, PT, R43, RZ, PT ;  /* 0x000000ff2b00720b */ /* 0x000fe20003fce000 */
[----:B0-----:R-:W-:Y:S01]  /*27a0*/  FMUL R4, R137, R150 ;  /* 0x0000009689047220 */ /* 0x001fe20000400000 */
[----:B------:R-:W-:Y:S01]  /*27b0*/  FADD R37, R37, -R86 ;  /* 0x8000005625257221 */ /* 0x000fe20000000000 */
[----:B------:R-:W-:Y:S01]  /*27c0*/  FMUL R143, R143, R136 ;  /* 0x000000888f8f7220 */ /* 0x000fe20000400000 */
[----:B------:R-:W-:Y:S01]  /*27d0*/  SEL R62, RZ, 0x1, P6 ;  /* 0x00000001ff3e7807 */ /* 0x000fe20003000000 */
[----:B------:R-:W0:Y:S01]  /*27e0*/  MUFU.RCP R122, R122 ;  /* 0x0000007a007a7308 */ /* 0x000e220000001000 */
[----:B------:R-:W-:Y:S01]  /*27f0*/  FSETP.GEU.AND P6, PT, R44, RZ, PT ;  /* 0x000000ff2c00720b */ /* 0x000fe20003fce000 */
[----:B------:R-:W-:Y:S01]  /*2800*/  FMUL R41, R4, R37 ;  /* 0x0000002504297220 */ /* 0x000fe20000400000 */
[----:B------:R-:W-:Y:S01]  /*2810*/  FMUL R37, R5, R38 ;  /* 0x0000002605257220 */ /* 0x000fe20000400000 */
[----:B----4-:R-:W-:Y:S01]  /*2820*/  SEL R5, R89, RZ, P3 ;  /* 0x000000ff59057207 */ /* 0x010fe20001800000 */
[----:B------:R-:W-:Y:S01]  /*2830*/  FMUL R56, R143, R56 ;  /* 0x000000388f387220 */ /* 0x000fe20000400000 */
[----:B------:R-:W-:-:S02]  /*2840*/  SEL R38, R93, RZ, P3 ;  /* 0x000000ff5d267207 */ /* 0x000fc40001800000 */
[----:B------:R-:W-:Y:S02]  /*2850*/  SEL R63, RZ, 0x1fffe, P6 ;  /* 0x0001fffeff3f7807 */ /* 0x000fe40003000000 */
[----:B------:R-:W-:Y:S02]  /*2860*/  SEL R4, R91, RZ, P3 ;  /* 0x000000ff5b047207 */ /* 0x000fe40001800000 */
[----:B------:R-:W-:Y:S02]  /*2870*/  SEL R95, R95, RZ, P3 ;  /* 0x000000ff5f5f7207 */ /* 0x000fe40001800000 */
[----:B------:R-:W-:Y:S01]  /*2880*/  FSETP.GEU.AND P6, PT, R45, RZ, PT ;  /* 0x000000ff2d00720b */ /* 0x000fe20003fce000 */
[----:B------:R-:W-:Y:S01]  /*2890*/  FFMA R5, R5, R56, R38 ;  /* 0x0000003805057223 */ /* 0x000fe20000000026 */
[----:B------:R-:W-:Y:S02]  /*28a0*/  SEL R61, R92, RZ, P3 ;  /* 0x000000ff5c3d7207 */ /* 0x000fe40001800000 */
[----:B------:R-:W-:Y:S01]  /*28b0*/  SEL R42, R96, RZ, P3 ;  /* 0x000000ff602a7207 */ /* 0x000fe20001800000 */
[----:B------:R-:W-:Y:S01]  /*28c0*/  FMUL R142, R142, R139 ;  /* 0x0000008b8e8e7220 */ /* 0x000fe20000400000 */
[----:B------:R-:W-:Y:S01]  /*28d0*/  SEL R56, RZ, 0x4, P6 ;  /* 0x00000004ff387807 */ /* 0x000fe20003000000 */
[----:B------:R-:W-:Y:S01]  /*28e0*/  FFMA R51, R4, R51, R95 ;  /* 0x0000003304337223 */ /* 0x000fe2000000005f */
[----:B------:R-:W-:-:S02]  /*28f0*/  FSETP.GEU.AND P6, PT, R36, RZ, PT ;  /* 0x000000ff2400720b */ /* 0x000fc40003fce000 */
[----:B------:R-:W-:Y:S02]  /*2900*/  SEL R85, R85, RZ, P5 ;  /* 0x000000ff55557207 */ /* 0x000fe40002800000 */
[----:B------:R-:W-:Y:S01]  /*2910*/  SEL R40, R40, RZ, P5 ;  /* 0x000000ff28287207 */ /* 0x000fe20002800000 */
[----:B------:R-:W-:Y:S01]  /*2920*/  FFMA R42, R61, R138, R42 ;  /* 0x0000008a3d2a7223 */ /* 0x000fe2000000002a */
[----:B------:R-:W-:Y:S01]  /*2930*/  SEL R90, R90, RZ, P3 ;  /* 0x000000ff5a5a7207 */ /* 0x000fe20001800000 */
[----:B------:R-:W-:Y:S01]  /*2940*/  FMUL R39, R142, R39 ;  /* 0x000000278e277220 */ /* 0x000fe20000400000 */
[----:B------:R-:W-:Y:S02]  /*2950*/  SEL R67, R94, RZ, P3 ;  /* 0x000000ff5e437207 */ /* 0x000fe40001800000 */
[----:B------:R-:W-:Y:S01]  /*2960*/  SEL R61, RZ, 0x7fff8, P6 ;  /* 0x0007fff8ff3d7807 */ /* 0x000fe20003000000 */
[----:B0-----:R-:W-:Y:S01]  /*2970*/  FMUL R145, R122, R145 ;  /* 0x000000917a917220 */ /* 0x001fe20000400000 */
[----:B------:R-:W-:Y:S01]  /*2980*/  FSETP.GEU.AND P6, PT, R51, RZ, PT ;  /* 0x000000ff3300720b */ /* 0x000fe20003fce000 */
[----:B------:R-:W-:Y:S01]  /*2990*/  FADD R40, R40, -R85 ;  /* 0x8000005528287221 */ /* 0x000fe20000000000 */
[----:B------:R-:W-:-:S02]  /*29a0*/  SEL R87, R87, RZ, P5 ;  /* 0x000000ff57577207 */ /* 0x000fc40002800000 */
[----:B------:R-:W-:Y:S01]  /*29b0*/  SEL R4, R46, RZ, P5 ;  /* 0x000000ff2e047207 */ /* 0x000fe20002800000 */
[----:B------:R-:W-:Y:S01]  /*29c0*/  FFMA R46, R90, R39, R67 ;  /* 0x000000275a2e7223 */ /* 0x000fe20000000043 */
[----:B------:R-:W-:Y:S02]  /*29d0*/  SEL R100, R100, RZ, P5 ;  /* 0x000000ff64647207 */ /* 0x000fe40002800000 */
[----:B------:R-:W-:Y:S01]  /*29e0*/  SEL R69, R106, RZ, P5 ;  /* 0x000000ff6a457207 */ /* 0x000fe20002800000 */
[----:B------:R-:W-:Y:S01]  /*29f0*/  FMUL R40, R145, R40 ;  /* 0x0000002891287220 */ /* 0x000fe20000400000 */
[----:B------:R-:W-:Y:S02]  /*2a00*/  SEL R68, RZ, 0x1fffe, P6 ;  /* 0x0001fffeff447807 */ /* 0x000fe40003000000 */
[----:B------:R-:W-:Y:S02]  /*2a10*/  SEL R39, R98, RZ, P5 ;  /* 0x000000ff62277207 */ /* 0x000fe40002800000 */
[----:B------:R-:W-:-:S02]  /*2a20*/  SEL R102, R102, RZ, P5 ;  /* 0x000000ff66667207 */ /* 0x000fc40002800000 */
[----:B------:R-:W-:Y:S01]  /*2a30*/  FSETP.GEU.AND P6, PT, R42, RZ, PT ;  /* 0x000000ff2a00720b */ /* 0x000fe20003fce000 */
[----:B------:R-:W-:Y:S01]  /*2a40*/  FADD R4, R4, -R87 ;  /* 0x8000005704047221 */ /* 0x000fe20000000000 */
[----:B------:R-:W-:Y:S01]  /*2a50*/  FFMA R37, R100, R37, R69 ;  /* 0x0000002564257223 */ /* 0x000fe20000000045 */
[----:B------:R-:W-:Y:S01]  /*2a60*/  FFMA R39, R39, R40, R102 ;  /* 0x0000002827277223 */ /* 0x000fe20000000066 */
[----:B------:R-:W-:Y:S01]  /*2a70*/  SEL R69, RZ, 0x1, P6 ;  /* 0x00000001ff457807 */ /* 0x000fe20003000000 */
[----:B------:R-:W-:Y:S01]  /*2a80*/  FMUL R7, R7, R4 ;  /* 0x0000000407077220 */ /* 0x000fe20000400000 */
[----:B------:R-:W-:Y:S02]  /*2a90*/  FSETP.GEU.AND P6, PT, R5, RZ, PT ;  /* 0x000000ff0500720b */ /* 0x000fe40003fce000 */
[----:B------:R-:W-:Y:S02]  /*2aa0*/  SEL R101, R101, RZ, P5 ;  /* 0x000000ff65657207 */ /* 0x000fe40002800000 */
[----:B------:R-:W-:-:S02]  /*2ab0*/  SEL R40, R104, RZ, P5 ;  /* 0x000000ff68287207 */ /* 0x000fc40002800000 */
[----:B------:R-:W-:Y:S02]  /*2ac0*/  SEL R66, RZ, 0x7fff8, P6 ;  /* 0x0007fff8ff427807 */ /* 0x000fe40003000000 */
[----:B------:R-:W-:Y:S01]  /*2ad0*/  FSETP.GEU.AND P6, PT, R46, RZ, PT ;  /* 0x000000ff2e00720b */ /* 0x000fe20003fce000 */
[----:B------:R-:W-:Y:S01]  /*2ae0*/  FFMA R40, R101, R7, R40 ;  /* 0x0000000765287223 */ /* 0x000fe20000000028 */
[----:B------:R-:W-:Y:S02]  /*2af0*/  P2R R64, PR, RZ, 0x10 ;  /* 0x00000010ff407803 */ /* 0x000fe40000000000 */
[----:B------:R-:W-:Y:S02]  /*2b00*/  SEL R67, RZ, 0x4, P6 ;  /* 0x00000004ff437807 */ /* 0x000fe40003000000 */
[----:B------:R-:W-:Y:S02]  /*2b10*/  SEL R38, R99, RZ, P5 ;  /* 0x000000ff63267207 */ /* 0x000fe40002800000 */
[----:B------:R-:W-:-:S02]  /*2b20*/  SEL R105, R105, RZ, P5 ;  /* 0x000000ff69697207 */ /* 0x000fc40002800000 */
[----:B------:R-:W-:Y:S02]  /*2b30*/  FSETP.GEU.AND P6, PT, R37, RZ, PT ;  /* 0x000000ff2500720b */ /* 0x000fe40003fce000 */
[----:B------:R-:W-:Y:S01]  /*2b40*/  FSETP.GEU.AND P4, PT, R40, RZ, PT ;  /* 0x000000ff2800720b */ /* 0x000fe20003f8e000 */
[----:B------:R-:W-:Y:S01]  /*2b50*/  FFMA R38, R38, R41, R105 ;  /* 0x0000002926267223 */ /* 0x000fe20000000069 */
[----:B------:R-:W-:Y:S02]  /*2b60*/  SEL R4, RZ, 0x1fffe, P6 ;  /* 0x0001fffeff047807 */ /* 0x000fe40003000000 */
[----:B------:R-:W-:Y:S02]  /*2b70*/  SEL R73, RZ, 0x1, P4 ;  /* 0x00000001ff497807 */ /* 0x000fe40002000000 */
[----:B------:R-:W-:Y:S01]  /*2b80*/  FSETP.GEU.AND P6, PT, R39, RZ, PT ;  /* 0x000000ff2700720b */ /* 0x000fe20003fce000 */
[----:B------:R-:W-:Y:S02]  /*2b90*/  IMAD.IADD R59, R59, 0x1, R60 ;  /* 0x000000013b3b7824 */ /* 0x000fe400078e023c */
[----:B------:R-:W-:Y:S01]  /*2ba0*/  IMAD.IADD R73, R4, 0x1, R73 ;  /* 0x0000000104497824 */ /* 0x000fe200078e0249 */
[----:B------:R-:W-:-:S02]  /*2bb0*/  SEL R41, RZ, 0x7fff8, P6 ;  /* 0x0007fff8ff297807 */ /* 0x000fc40003000000 */
[----:B------:R-:W-:Y:S01]  /*2bc0*/  FSETP.GEU.AND P6, PT, R38, RZ, PT ;  /* 0x000000ff2600720b */ /* 0x000fe20003fce000 */
[----:B------:R-:W0:Y:S01]  /*2bd0*/  MUFU.RCP R7, R48 ;  /* 0x0000003000077308 */ /* 0x000e220000001000 */
[----:B------:R-:W-:Y:S01]  /*2be0*/  IMAD.IADD R68, R68, 0x1, R69 ;  /* 0x0000000144447824 */ /* 0x000fe200078e0245 */
[----:B------:R-:W-:Y:S02]  /*2bf0*/  LOP3.LUT R59, R59, 0x3, RZ, 0xc0, !PT ;  /* 0x000000033b3b7812 */ /* 0x000fe400078ec0ff */
[----:B------:R-:W-:Y:S02]  /*2c00*/  SEL R70, RZ, 0x4, P6 ;  /* 0x00000004ff467807 */ /* 0x000fe40003000000 */
[----:B------:R-:W-:Y:S02]  /*2c10*/  LOP3.LUT R73, R73, 0x3, RZ, 0xc0, !PT ;  /* 0x0000000349497812 */ /* 0x000fe400078ec0ff */
[----:B------:R-:W1:Y:S01]  /*2c20*/  MUFU.RCP R47, R47 ;  /* 0x0000002f002f7308 */ /* 0x000e620000001000 */
[----:B------:R-:W-:Y:S01]  /*2c30*/  IADD3 R57, R59, R58, R57 ;  /* 0x0000003a3b397210 */ /* 0x000fe20007ffe039 */
[----:B------:R-:W-:Y:S01]  /*2c40*/  IMAD.IADD R62, R62, 0x1, R63 ;  /* 0x000000013e3e7824 */ /* 0x000fe200078e023f */
[----:B------:R-:W-:-:S02]  /*2c50*/  LOP3.LUT R68, R68, 0x3, RZ, 0xc0, !PT ;  /* 0x0000000344447812 */ /* 0x000fc400078ec0ff */
[----:B------:R-:W-:-:S03]  /*2c60*/  IADD3 R41, R73, R41, R70 ;  /* 0x0000002949297210 */ /* 0x000fc60007ffe046 */
[----:B------:R-:W2:Y:S01]  /*2c70*/  MUFU.RCP R4, R49 ;  /* 0x0000003100047308 */ /* 0x000ea20000001000 */
[----:B------:R-:W-:Y:S01]  /*2c80*/  IADD3 R66, R68, R66, R67 ;  /* 0x0000004244427210 */ /* 0x000fe20007ffe043 */
[----:B------:R-:W-:Y:S01]  /*2c90*/  IMAD.SHL.U32 R57, R57, 0x100, RZ ;  /* 0x0000010039397824 */ /* 0x000fe200078e00ff */
[----:B------:R-:W-:Y:S02]  /*2ca0*/  LOP3.LUT R41, R41, 0xf, RZ, 0xc0, !PT ;  /* 0x0000000f29297812 */ /* 0x000fe400078ec0ff */
[----:B------:R-:W-:Y:S01]  /*2cb0*/  LOP3.LUT R62, R62, 0x3, RZ, 0xc0, !PT ;  /* 0x000000033e3e7812 */ /* 0x000fe200078ec0ff */
[----:B0-----:R-:W-:Y:S01]  /*2cc0*/  FMUL R52, R7, R52 ;  /* 0x0000003407347220 */ /* 0x001fe20000400000 */
[----:B------:R-:W-:Y:S01]  /*2cd0*/  LOP3.LUT R7, R57, 0xf00, RZ, 0xe2, !PT ;  /* 0x00000f0039077812 */ /* 0x000fe200078ee2ff */
[----:B------:R-:W-:Y:S01]  /*2ce0*/  IMAD R41, R66, 0x10, R41 ;  /* 0x0000001042297824 */ /* 0x000fe200078e0229 */
[----:B------:R-:W-:Y:S01]  /*2cf0*/  IADD3 R56, R62, R61, R56 ;  /* 0x0000003d3e387210 */ /* 0x000fe20007ffe038 */
[----:B-1----:R-:W-:Y:S01]  /*2d00*/  FMUL R75, R47, R50 ;  /* 0x000000322f4b7220 */ /* 0x002fe20000400000 */
[----:B------:R-:W-:-:S02]  /*2d10*/  SEL R50, R125, RZ, !P2 ;  /* 0x000000ff7d327207 */ /* 0x000fc40005000000 */
[----:B------:R-:W-:Y:S01]  /*2d20*/  SEL R97, R97, RZ, !P2 ;  /* 0x000000ff61617207 */ /* 0x000fe20005000000 */
[----:B------:R-:W-:Y:S01]  /*2d30*/  IMAD R7, R56, 0x1000, R7 ;  /* 0x0000100038077824 */ /* 0x000fe200078e0207 */
[----:B------:R-:W-:Y:S01]  /*2d40*/  LOP3.LUT R48, R41, 0xff, RZ, 0xc0, !PT ;  /* 0x000000ff29307812 */ /* 0x000fe200078ec0ff */
[----:B--2---:R-:W-:Y:S01]  /*2d50*/  FMUL R53, R4, R53 ;  /* 0x0000003504357220 */ /* 0x004fe20000400000 */
[----:B-----5:R-:W-:Y:S01]  /*2d60*/  SEL R49, R128, RZ, !P2 ;  /* 0x000000ff80317207 */ /* 0x020fe20005000000 */
[----:B------:R-:W-:Y:S01]  /*2d70*/  FADD R4, R97, -R50 ;  /* 0x8000003261047221 */ /* 0x000fe20000000000 */
[----:B------:R-:W-:Y:S01]  /*2d80*/  SEL R116, R116, RZ, !P2 ;  /* 0x000000ff74747207 */ /* 0x000fe20005000000 */
[----:B------:R-:W-:Y:S01]  /*2d90*/  IMAD.IADD R41, R7, 0x1, R48 ;  /* 0x0000000107297824 */ /* 0x000fe200078e0230 */
[----:B------:R-:W-:Y:S01]  /*2da0*/  SEL R130, R130, RZ, !P2 ;  /* 0x000000ff82827207 */ /* 0x000fe20005000000 */
[----:B------:R-:W-:Y:S01]  /*2db0*/  FMUL R47, R75, R4 ;  /* 0x000000044b2f7220 */ /* 0x000fe20000400000 */
[----:B------:R-:W-:Y:S01]  /*2dc0*/  SEL R129, R129, RZ, !P2 ;  /* 0x000000ff81817207 */ /* 0x000fe20005000000 */
[----:B------:R-:W-:Y:S01]  /*2dd0*/  @!P0 FMUL R54, R54, 16777216 ;  /* 0x4b80000036368820 */ /* 0x000fe20000400000 */
[----:B------:R-:W-:Y:S01]  /*2de0*/  SEL R48, R127, RZ, !P2 ;  /* 0x000000ff7f307207 */ /* 0x000fe20005000000 */
[----:B------:R-:W-:Y:S01]  /*2df0*/  @!P0 FMUL R55, R55, 16777216 ;  /* 0x4b80000037378820 */ /* 0x000fe20000400000 */
[----:B------:R-:W-:Y:S01]  /*2e00*/  SEL R7, R115, RZ, !P2 ;  /* 0x000000ff73077207 */ /* 0x000fe20005000000 */
[----:B------:R-:W-:Y:S01]  /*2e10*/  FADD R4, R116, -R49 ;  /* 0x8000003174047221 */ /* 0x000fe20000000000 */
[----:B------:R-:W-:Y:S01]  /*2e20*/  LOP3.LUT R41, R41, 0xffff, RZ, 0xc0, !PT ;  /* 0x0000ffff29297812 */ /* 0x000fe200078ec0ff */
[----:B------:R-:W-:Y:S01]  /*2e30*/  FFMA R49, R130, R47, R129 ;  /* 0x0000002f82317223 */ /* 0x000fe20000000081 */
[----:B------:R-:W-:Y:S01]  /*2e40*/  SEL R131, R131, RZ, !P2 ;  /* 0x000000ff83837207 */ /* 0x000fe20005000000 */
[----:B------:R-:W-:Y:S01]  /*2e50*/  FADD R7, R7, -R48 ;  /* 0x8000003007077221 */ /* 0x000fe20000000000 */
[----:B------:R-:W-:Y:S01]  /*2e60*/  SHF.R.U32.HI R47, RZ, 0x7, R41 ;  /* 0x00000007ff2f7819 */ /* 0x000fe20000011629 */
[----:B------:R-:W0:Y:S01]  /*2e70*/  LDC.64 R60, c[0x0][0x248] ;  /* 0x00009200ff3c7b82 */ /* 0x000e220000000a00 */
[----:B------:R-:W-:Y:S01]  /*2e80*/  SEL R48, R126, RZ, !P2 ;  /* 0x000000ff7e307207 */ /* 0x000fe20005000000 */
[----:B------:R-:W-:Y:S01]  /*2e90*/  FMUL R7, R52, R7 ;  /* 0x0000000734077220 */ /* 0x000fe20000400000 */
[----:B------:R-:W-:Y:S01]  /*2ea0*/  FSETP.GEU.AND P0, PT, R49, RZ, PT ;  /* 0x000000ff3100720b */ /* 0x000fe20003f0e000 */
[----:B------:R-:W1:Y:S01]  /*2eb0*/  MUFU.RCP R54, R54 ;  /* 0x0000003600367308 */ /* 0x000e620000001000 */
[----:B------:R-:W-:Y:S01]  /*2ec0*/  LOP3.LUT R50, R47, 0x1, RZ, 0xc0, !PT ;  /* 0x000000012f327812 */ /* 0x000fe200078ec0ff */
[----:B------:R-:W-:Y:S01]  /*2ed0*/  FMUL R47, R53, R4 ;  /* 0x00000004352f7220 */ /* 0x000fe20000400000 */
[----:B------:R-:W-:Y:S01]  /*2ee0*/  FSEL R4, R49, RZ, P0 ;  /* 0x000000ff31047208 */ /* 0x000fe20000000000 */
[----:B------:R-:W-:Y:S01]  /*2ef0*/  FFMA R48, R48, R7, R131 ;  /* 0x0000000730307223 */ /* 0x000fe20000000083 */
[----:B------:R-:W-:-:S02]  /*2f00*/  ISETP.NE.U32.AND P0, PT, R50, 0x1, PT ;  /* 0x000000013200780c */ /* 0x000fc40003f05070 */
[----:B------:R-:W-:Y:S02]  /*2f10*/  SHF.R.U32.HI R7, RZ, 0x6, R41 ;  /* 0x00000006ff077819 */ /* 0x000fe40000011629 */
[----:B------:R-:W-:Y:S02]  /*2f20*/  FSEL R49, R5, RZ, P0 ;  /* 0x000000ff05317208 */ /* 0x000fe40000000000 */
[----:B------:R-:W-:Y:S02]  /*2f30*/  SEL R120, R120, RZ, !P2 ;  /* 0x000000ff78787207 */ /* 0x000fe40005000000 */
[----:B------:R-:W-:Y:S02]  /*2f40*/  SEL R53, R132, RZ, !P2 ;  /* 0x000000ff84357207 */ /* 0x000fe40005000000 */
[----:B------:R-:W-:Y:S02]  /*2f50*/  FSETP.GEU.AND P0, PT, R48, RZ, PT ;  /* 0x000000ff3000720b */ /* 0x000fe40003f0e000 */
[----:B------:R-:W-:-:S02]  /*2f60*/  LOP3.LUT R50, R7, 0x1, RZ, 0xc0, !PT ;  /* 0x0000000107327812 */ /* 0x000fc400078ec0ff */
[----:B------:R-:W-:Y:S02]  /*2f70*/  SEL R124, R124, RZ, !P2 ;  /* 0x000000ff7c7c7207 */ /* 0x000fe40005000000 */
[----:B------:R-:W-:Y:S01]  /*2f80*/  SEL R121, R121, RZ, !P2 ;  /* 0x000000ff79797207 */ /* 0x000fe20005000000 */
[----:B------:R-:W-:Y:S01]  /*2f90*/  FFMA R47, R120, R47, R53 ;  /* 0x0000002f782f7223 */ /* 0x000fe20000000035 */
[----:B------:R-:W-:Y:S02]  /*2fa0*/  FSEL R5, R48, RZ, P0 ;  /* 0x000000ff30057208 */ /* 0x000fe40000000000 */
[----:B------:R-:W-:Y:S01]  /*2fb0*/  ISETP.NE.U32.AND P0, PT, R50, 0x1, PT ;  /* 0x000000013200780c */ /* 0x000fe20003f05070 */
[----:B-1----:R-:W-:Y:S01]  /*2fc0*/  FMUL R54, R54, R55 ;  /* 0x0000003736367220 */ /* 0x002fe20000400000 */
[----:B------:R-:W-:Y:S01]  /*2fd0*/  SEL R53, R6, RZ, !P2 ;  /* 0x000000ff06357207 */ /* 0x000fe20005000000 */
[----:B------:R-:W-:Y:S01]  /*2fe0*/  FADD R7, R121, -R124 ;  /* 0x8000007c79077221 */ /* 0x000fe20000000000 */
[----:B------:R-:W-:-:S02]  /*2ff0*/  SHF.R.U32.HI R6, RZ, 0x5, R41 ;  /* 0x00000005ff067819 */ /* 0x000fc40000011629 */
[----:B------:R-:W-:Y:S01]  /*3000*/  FSEL R46, R46, RZ, P0 ;  /* 0x000000ff2e2e7208 */ /* 0x000fe20000000000 */
[----:B------:R-:W-:Y:S01]  /*3010*/  FMUL R7, R54, R7 ;  /* 0x0000000736077220 */ /* 0x000fe20000400000 */
[----:B------:R-:W-:Y:S02]  /*3020*/  SEL R114, R114, RZ, !P2 ;  /* 0x000000ff72727207 */ /* 0x000fe40005000000 */
[C---:B------:R-:W-:Y:S02]  /*3030*/  FSETP.GEU.AND P0, PT, R47.reuse, RZ, PT ;  /* 0x000000ff2f00720b */ /* 0x040fe40003f0e000 */
[----:B------:R-:W-:Y:S01]  /*3040*/  LOP3.LUT R48, R6, 0x1, RZ, 0xc0, !PT ;  /* 0x0000000106307812 */ /* 0x000fe200078ec0ff */
[----:B------:R-:W-:Y:S01]  /*3050*/  FFMA R7, R114, R7, R53 ;  /* 0x0000000772077223 */ /* 0x000fe20000000035 */
[----:B------:R-:W-:Y:S02]  /*3060*/  FSEL R6, R47, RZ, P0 ;  /* 0x000000ff2f067208 */ /* 0x000fe40000000000 */
[----:B------:R-:W-:-:S02]  /*3070*/  ISETP.NE.U32.AND P0, PT, R48, 0x1, PT ;  /* 0x000000013000780c */ /* 0x000fc40003f05070 */
[----:B------:R-:W-:Y:S02]  /*3080*/  SHF.R.U32.HI R47, RZ, 0x4, R41 ;  /* 0x00000004ff2f7819 */ /* 0x000fe40000011629 */
[----:B------:R-:W-:Y:S02]  /*3090*/  FSEL R51, R51, RZ, P0 ;  /* 0x000000ff33337208 */ /* 0x000fe40000000000 */
[----:B------:R-:W-:Y:S02]  /*30a0*/  FSETP.GEU.AND P0, PT, R7, RZ, PT ;  /* 0x000000ff0700720b */ /* 0x000fe40003f0e000 */
[----:B------:R-:W-:Y:S01]  /*30b0*/  LOP3.LUT R47, R47, 0x1, RZ, 0xc0, !PT ;  /* 0x000000012f2f7812 */ /* 0x000fe200078ec0ff */
[----:B------:R-:W-:Y:S01]  /*30c0*/  VIADD R48, R27, 0xffffffa0 ;  /* 0xffffffa01b307836 */ /* 0x000fe20000000000 */
[----:B------:R-:W-:Y:S02]  /*30d0*/  FSEL R7, R7, RZ, P0 ;  /* 0x000000ff07077208 */ /* 0x000fe40000000000 */
[----:B------:R-:W-:-:S04]  /*30e0*/  ISETP.NE.U32.AND P0, PT, R47, 0x1, PT ;  /* 0x000000012f00780c */ /* 0x000fc80003f05070 */
[----:B------:R-:W-:Y:S02]  /*30f0*/  FSEL R47, R42, RZ, P0 ;  /* 0x000000ff2a2f7208 */ /* 0x000fe40000000000 */
[----:B------:R-:W-:Y:S01]  /*3100*/  ISETP.GE.U32.AND P0, PT, R48, 0x60, PT ;  /* 0x000000603000780c */ /* 0x000fe20003f06070 */
[----:B------:R-:W-:Y:S02]  /*3110*/  IMAD.MOV.U32 R42, RZ, RZ, RZ ;  /* 0x000000ffff2a7224 */ /* 0x000fe400078e00ff */
[----:B0-----:R-:W-:-:S10]  /*3120*/  IMAD.WIDE R52, R27, 0x4, R60 ;  /* 0x000000041b347825 */ /* 0x001fd400078e023c */
[----:B------:R-:W2:Y:S01]  /*3130*/  @!P0 LDG.E.EL R42, desc[UR4][R52.64+-0x180] ;  /* 0xfffe8004342a8981 */ /* 0x000ea2000c2e1900 */
[----:B------:R-:W-:-:S06]  /*3140*/  IMAD.MOV.U32 R55, RZ, RZ, RZ ;  /* 0x000000ffff377224 */ /* 0x000fcc00078e00ff */
[----:B------:R-:W3:Y:S01]  /*3150*/  @!P0 LDG.E.EL R55, desc[UR4][R52.64+-0x180] ;  /* 0xfffe800434378981 */ /* 0x000ee2000c2e1900 */
[----:B------:R-:W-:-:S06]  /*3160*/  CS2R R62, SRZ ;  /* 0x00000000003e7805 */ /* 0x000fcc000001ff00 */
[----:B------:R-:W4:Y:S04]  /*3170*/  @!P0 LDG.E.EL R62, desc[UR4][R52.64+-0x180] ;  /* 0xfffe8004343e8981 */ /* 0x000f28000c2e1900 */
[----:B------:R0:W5:Y:S01]  /*3180*/  @!P0 LDG.E.EL R63, desc[UR4][R52.64+-0x180] ;  /* 0xfffe8004343f8981 */ /* 0x000162000c2e1900 */
[----:B------:R-:W-:Y:S02]  /*3190*/  @P2 FSEL R4, R49, RZ, P3 ;  /* 0x000000ff31042208 */ /* 0x000fe40001800000 */
[----:B------:R-:W-:Y:S02]  /*31a0*/  @P2 FSEL R5, R46, RZ, P3 ;  /* 0x000000ff2e052208 */ /* 0x000fe40001800000 */
[----:B------:R-:W-:Y:S02]  /*31b0*/  @P2 FSEL R6, R51, RZ, P3 ;  /* 0x000000ff33062208 */ /* 0x000fe40001800000 */
[----:B------:R-:W-:-:S02]  /*31c0*/  @P2 FSEL R7, R47, RZ, P3 ;  /* 0x000000ff2f072208 */ /* 0x000fc40001800000 */
[----:B------:R-:W-:Y:S02]  /*31d0*/  IADD3 R48, P3, R19, UR6, RZ ;  /* 0x0000000613307c10 */ /* 0x000fe4000ff7e0ff */
[----:B------:R-:W-:Y:S02]  /*31e0*/  IADD3 R46, P2, R23, UR6, RZ ;  /* 0x00000006172e7c10 */ /* 0x000fe4000ff5e0ff */
[----:B------:R-:W-:Y:S02]  /*31f0*/  IADD3.X R49, R31, UR7, RZ, P3, !PT ;  /* 0x000000071f317c10 */ /* 0x000fe40009ffe4ff */
[----:B------:R-:W-:Y:S02]  /*3200*/  IADD3 R50, P3, R35, UR6, RZ ;  /* 0x0000000623327c10 */ /* 0x000fe4000ff7e0ff */
[----:B------:R-:W-:Y:S02]  /*3210*/  IADD3.X R47, R33, UR7, RZ, P2, !PT ;  /* 0x00000007212f7c10 */ /* 0x000fe400097fe4ff */
[----:B------:R-:W-:-:S02]  /*3220*/  IADD3 R34, P2, R34, UR6, RZ ;  /* 0x0000000622227c10 */ /* 0x000fc4000ff5e0ff */
[----:B------:R-:W-:Y:S02]  /*3230*/  IADD3.X R51, R21, UR7, RZ, P3, !PT ;  /* 0x0000000715337c10 */ /* 0x000fe40009ffe4ff */
[----:B0-----:R-:W-:Y:S02]  /*3240*/  IADD3 R52, P3, R18, UR6, RZ ;  /* 0x0000000612347c10 */ /* 0x001fe4000ff7e0ff */
[----:B------:R-:W-:Y:S02]  /*3250*/  IADD3.X R35, R32, UR7, RZ, P2, !PT ;  /* 0x0000000720237c10 */ /* 0x000fe400097fe4ff */
[----:B------:R-:W-:Y:S02]  /*3260*/  IADD3 R18, P2, R18, UR8, RZ ;  /* 0x0000000812127c10 */ /* 0x000fe4000ff5e0ff */
[----:B------:R-:W-:Y:S02]  /*3270*/  IADD3.X R53, R28, UR7, RZ, P3, !PT ;  /* 0x000000071c357c10 */ /* 0x000fe40009ffe4ff */
[----:B------:R-:W-:-:S02]  /*3280*/  IADD3.X R19, R28, UR9, RZ, P2, !PT ;  /* 0x000000091c137c10 */ /* 0x000fc400097fe4ff */
[----:B------:R-:W-:Y:S02]  /*3290*/  IADD3 R32, P3, R22, UR6, RZ ;  /* 0x0000000616207c10 */ /* 0x000fe4000ff7e0ff */
[----:B------:R-:W-:Y:S02]  /*32a0*/  IADD3 R54, P2, R22, UR8, RZ ;  /* 0x0000000816367c10 */ /* 0x000fe4000ff5e0ff */
[----:B------:R-:W-:Y:S02]  /*32b0*/  IADD3.X R33, R0, UR7, RZ, P3, !PT ;  /* 0x0000000700217c10 */ /* 0x000fe40009ffe4ff */
[----:B------:R-:W-:-:S04]  /*32c0*/  IADD3 R58, P3, R24, UR6, RZ ;  /* 0x00000006183a7c10 */ /* 0x000fc8000ff7e0ff */
[----:B------:R-:W-:Y:S01]  /*32d0*/  IADD3.X R59, R30, UR7, RZ, P3, !PT ;  /* 0x000000071e3b7c10 */ /* 0x000fe20009ffe4ff */
[----:B------:R-:W-:Y:S01]  /*32e0*/  IMAD.WIDE R60, R25, 0x4, R60 ;  /* 0x00000004193c7825 */ /* 0x000fe200078e023c */
[----:B--2---:R-:W-:-:S05]  /*32f0*/  SEL R42, R42, RZ, !P0 ;  /* 0x000000ff2a2a7207 */ /* 0x004fca0004000000 */
[----:B------:R-:W-:-:S04]  /*3300*/  FADD R21, R42, 0.0010000000474974513054 ;  /* 0x3a83126f2a157421 */ /* 0x000fc80000000000 */
[----:B------:R-:W0:Y:S01]  /*3310*/  MUFU.SQRT R42, R21 ;  /* 0x00000015002a7308 */ /* 0x000e220000002000 */
[----:B---3--:R-:W-:Y:S02]  /*3320*/  SEL R22, R55, RZ, !P0 ;  /* 0x000000ff37167207 */ /* 0x008fe40004000000 */
[----:B------:R-:W-:Y:S02]  /*3330*/  IADD3.X R55, R0, UR9, RZ, P2, !PT ;  /* 0x0000000900377c10 */ /* 0x000fe400097fe4ff */
[----:B------:R-:W-:Y:S01]  /*3340*/  IADD3 R56, P2, R24, UR8, RZ ;  /* 0x0000000818387c10 */ /* 0x000fe2000ff5e0ff */
[----:B------:R-:W-:-:S03]  /*3350*/  FADD R0, R22, 0.0010000000474974513054 ;  /* 0x3a83126f16007421 */ /* 0x000fc60000000000 */
[----:B------:R-:W-:Y:S02]  /*3360*/  IADD3.X R57, R30, UR9, RZ, P2, !PT ;  /* 0x000000091e397c10 */ /* 0x000fe400097fe4ff */
[----:B------:R-:W1:Y:S01]  /*3370*/  MUFU.SQRT R30, R0 ;  /* 0x00000000001e7308 */ /* 0x000e620000002000 */
[----:B------:R-:W-:Y:S02]  /*3380*/  IADD3 R22, P3, R26, UR6, RZ ;  /* 0x000000061a167c10 */ /* 0x000fe4000ff7e0ff */
[----:B0-----:R-:W-:Y:S02]  /*3390*/  FSETP.GT.AND P2, PT, R42, 8.50705917302346158658e+37, PT ;  /* 0x7e8000002a00780b */ /* 0x001fe40003f44000 */
[----:B----4-:R-:W-:Y:S02]  /*33a0*/  SEL R21, R62, RZ, !P0 ;  /* 0x000000ff3e157207 */ /* 0x010fe40004000000 */
[----:B------:R-:W-:Y:S02]  /*33b0*/  IADD3.X R23, R29, UR7, RZ, P3, !PT ;  /* 0x000000071d177c10 */ /* 0x000fe40009ffe4ff */
[----:B------:R-:W-:Y:S01]  /*33c0*/  IADD3 R28, P3, R26, UR8, RZ ;  /* 0x000000081a1c7c10 */ /* 0x000fe2000ff7e0ff */
[----:B------:R-:W-:Y:S01]  /*33d0*/  FADD R21, R21, 0.0010000000474974513054 ;  /* 0x3a83126f15157421 */ /* 0x000fe20000000000 */
[----:B------:R-:W-:-:S02]  /*33e0*/  FSEL R69, R84, 1, P2 ;  /* 0x3f80000054457808 */ /* 0x000fc40001000000 */
[----:B------:R-:W-:Y:S01]  /*33f0*/  IADD3.X R29, R29, UR9, RZ, P3, !PT ;  /* 0x000000091d1d7c10 */ /* 0x000fe20009ffe4ff */
[----:B------:R-:W0:Y:S01]  /*3400*/  MUFU.SQRT R26, R21 ;  /* 0x00000015001a7308 */ /* 0x000e220000002000 */
[C---:B------:R-:W-:Y:S01]  /*3410*/  FSETP.GEU.AND P3, PT, R42.reuse, 1.175494350822287508e-38, PT ;  /* 0x008000002a00780b */ /* 0x040fe20003f6e000 */
[----:B------:R-:W-:Y:S01]  /*3420*/  @P2 FMUL R42, R42, 0.25 ;  /* 0x3e8000002a2a2820 */ /* 0x000fe20000400000 */
[----:B-1----:R-:W-:Y:S02]  /*3430*/  FSETP.GT.AND P2, PT, R30, 8.50705917302346158658e+37, PT ;  /* 0x7e8000001e00780b */ /* 0x002fe40003f44000 */
[----:B-----5:R-:W-:-:S05]  /*3440*/  SEL R63, R63, RZ, !P0 ;  /* 0x000000ff3f3f7207 */ /* 0x020fca0004000000 */
[----:B------:R-:W-:Y:S01]  /*3450*/  FADD R0, R63, 0.0010000000474974513054 ;  /* 0x3a83126f3f007421 */ /* 0x000fe20000000000 */
[----:B------:R-:W-:-:S03]  /*3460*/  FSEL R70, R84, 1, P2 ;  /* 0x3f80000054467808 */ /* 0x000fc60001000000 */
[----:B------:R-:W-:Y:S01]  /*3470*/  @!P3 FMUL R42, R42, 16777216 ;  /* 0x4b8000002a2ab820 */ /* 0x000fe20000400000 */
[----:B------:R-:W-:Y:S01]  /*3480*/  @!P3 FMUL R69, R69, 16777216 ;  /* 0x4b8000004545b820 */ /* 0x000fe20000400000 */
[C---:B------:R-:W-:Y:S01]  /*3490*/  FSETP.GEU.AND P3, PT, R30.reuse, 1.175494350822287508e-38, PT ;  /* 0x008000001e00780b */ /* 0x040fe20003f6e000 */
[----:B------:R-:W1:Y:S01]  /*34a0*/  MUFU.SQRT R62, R0 ;  /* 0x00000000003e7308 */ /* 0x000e620000002000 */
[----:B------:R-:W-:Y:S01]  /*34b0*/  @P2 FMUL R30, R30, 0.25 ;  /* 0x3e8000001e1e2820 */ /* 0x000fe20000400000 */
[----:B0-----:R-:W-:-:S04]  /*34c0*/  FSETP.GT.AND P2, PT, R26, 8.50705917302346158658e+37, PT ;  /* 0x7e8000001a00780b */ /* 0x001fc80003f44000 */
[----:B------:R-:W-:-:S06]  /*34d0*/  FSEL R72, R84, 1, P2 ;  /* 0x3f80000054487808 */ /* 0x000fcc0001000000 */
[----:B------:R-:W-:Y:S01]  /*34e0*/  @!P3 FMUL R30, R30, 16777216 ;  /* 0x4b8000001e1eb820 */ /* 0x000fe20000400000 */
[----:B------:R-:W-:Y:S01]  /*34f0*/  @!P3 FMUL R70, R70, 16777216 ;  /* 0x4b8000004646b820 */ /* 0x000fe20000400000 */
[C---:B------:R-:W-:Y:S01]  /*3500*/  FSETP.GEU.AND P3, PT, R26.reuse, 1.175494350822287508e-38, PT ;  /* 0x008000001a00780b */ /* 0x040fe20003f6e000 */
[----:B------:R-:W-:Y:S01]  /*3510*/  @P2 FMUL R26, R26, 0.25 ;  /* 0x3e8000001a1a2820 */ /* 0x000fe20000400000 */
[----:B-1----:R-:W-:Y:S01]  /*3520*/  FSETP.GT.AND P2, PT, R62, 8.50705917302346158658e+37, PT ;  /* 0x7e8000003e00780b */ /* 0x002fe20003f44000 */
[----:B------:R-:W-:-:S03]  /*3530*/  VIADD R0, R25, 0xffffffa0 ;  /* 0xffffffa019007836 */ /* 0x000fc60000000000 */
[----:B------:R-:W-:-:S07]  /*3540*/  FSEL R73, R84, 1, P2 ;  /* 0x3f80000054497808 */ /* 0x000fce0001000000 */
[----:B------:R-:W-:Y:S01]  /*3550*/  @!P3 FMUL R26, R26, 16777216 ;  /* 0x4b8000001a1ab820 */ /* 0x000fe20000400000 */
[----:B------:R-:W-:Y:S01]  /*3560*/  @!P3 FMUL R72, R72, 16777216 ;  /* 0x4b8000004848b820 */ /* 0x000fe20000400000 */
[C---:B------:R-:W-:Y:S01]  /*3570*/  FSETP.GEU.AND P3, PT, R62.reuse, 1.175494350822287508e-38, PT ;  /* 0x008000003e00780b */ /* 0x040fe20003f6e000 */
[----:B------:R-:W-:Y:S01]  /*3580*/  @P2 FMUL R62, R62, 0.25 ;  /* 0x3e8000003e3e2820 */ /* 0x000fe20000400000 */
[----:B------:R-:W-:Y:S01]  /*3590*/  ISETP.GE.U32.AND P2, PT, R0, 0x60, PT ;  /* 0x000000600000780c */ /* 0x000fe20003f46070 */
[----:B------:R-:W-:-:S12]  /*35a0*/  IMAD.MOV.U32 R0, RZ, RZ, RZ ;  /* 0x000000ffff007224 */ /* 0x000fd800078e00ff */
[----:B------:R-:W2:Y:S02]  /*35b0*/  @!P2 LDG.E.EL R0, desc[UR4][R60.64+-0x180] ;  /* 0xfffe80043c00a981 */ /* 0x000ea4000c2e1900 */
[----:B--2---:R-:W-:-:S05]  /*35c0*/  SEL R0, R0, RZ, !P2 ;  /* 0x000000ff00007207 */ /* 0x004fca0005000000 */
[----:B------:R-:W-:Y:S01]  /*35d0*/  FADD R21, R0, 0.0010000000474974513054 ;  /* 0x3a83126f00157421 */ /* 0x000fe20000000000 */
[----:B------:R-:W-:-:S06]  /*35e0*/  IMAD.MOV.U32 R0, RZ, RZ, RZ ;  /* 0x000000ffff007224 */ /* 0x000fcc00078e00ff */
[----:B------:R-:W2:Y:S02]  /*35f0*/  @!P2 LDG.E.EL R0, desc[UR4][R60.64+-0x180] ;  /* 0xfffe80043c00a981 */ /* 0x000ea4000c2e1900 */
[----:B--2---:R-:W-:-:S05]  /*3600*/  SEL R0, R0, RZ, !P2 ;  /* 0x000000ff00007207 */ /* 0x004fca0005000000 */
[----:B------:R-:W-:Y:S01]  /*3610*/  FADD R24, R0, 0.0010000000474974513054 ;  /* 0x3a83126f00187421 */ /* 0x000fe20000000000 */
[----:B------:R-:W-:-:S06]  /*3620*/  IMAD.MOV.U32 R0, RZ, RZ, RZ ;  /* 0x000000ffff007224 */ /* 0x000fcc00078e00ff */
[----:B------:R-:W2:Y:S01]  /*3630*/  @!P2 LDG.E.EL R0, desc[UR4][R60.64+-0x180] ;  /* 0xfffe80043c00a981 */ /* 0x000ea2000c2e1900 */
[----:B------:R0:W1:Y:S01]  /*3640*/  MUFU.SQRT R63, R21 ;  /* 0x00000015003f7308 */ /* 0x0000620000002000 */
[----:B------:R-:W-:Y:S01]  /*3650*/  @!P3 FMUL R62, R62, 16777216 ;  /* 0x4b8000003e3eb820 */ /* 0x000fe20000400000 */
[----:B------:R-:W-:Y:S01]  /*3660*/  @!P3 FMUL R73, R73, 16777216 ;  /* 0x4b8000004949b820 */ /* 0x000fe20000400000 */
[----:B--2---:R-:W-:-:S05]  /*3670*/  SEL R0, R0, RZ, !P2 ;  /* 0x000000ff00007207 */ /* 0x004fca0005000000 */
[----:B0-----:R-:W-:Y:S01]  /*3680*/  FADD R21, R0, 0.0010000000474974513054 ;  /* 0x3a83126f00157421 */ /* 0x001fe20000000000 */
[----:B------:R-:W-:-:S06]  /*3690*/  IMAD.MOV.U32 R0, RZ, RZ, RZ ;  /* 0x000000ffff007224 */ /* 0x000fcc00078e00ff */
[----:B------:R-:W2:Y:S01]  /*36a0*/  @!P2 LDG.E.EL R0, desc[UR4][R60.64+-0x180] ;  /* 0xfffe80043c00a981 */ /* 0x000ea2000c2e1900 */
[----:B------:R-:W0:Y:S01]  /*36b0*/  MUFU.SQRT R66, R24 ;  /* 0x0000001800427308 */ /* 0x000e220000002000 */
[C---:B-1----:R-:W-:Y:S02]  /*36c0*/  FSETP.GT.AND P3, PT, R63.reuse, 8.50705917302346158658e+37, PT ;  /* 0x7e8000003f00780b */ /* 0x042fe40003f64000 */
[----:B------:R-:W-:Y:S02]  /*36d0*/  P2R R87, PR, RZ, 0x1 ;  /* 0x00000001ff577803 */ /* 0x000fe40000000000 */
[C---:B------:R-:W-:Y:S02]  /*36e0*/  FSETP.GEU.AND P0, PT, R63.reuse, 1.175494350822287508e-38, PT ;  /* 0x008000003f00780b */ /* 0x040fe40003f0e000 */
[----:B------:R-:W-:Y:S01]  /*36f0*/  FSEL R74, R84, 1, P3 ;  /* 0x3f800000544a7808 */ /* 0x000fe20001800000 */
[----:B------:R-:W1:Y:S06]  /*3700*/  MUFU.SQRT R67, R21 ;  /* 0x0000001500437308 */ /* 0x000e6c0000002000 */
[----:B------:R-:W-:Y:S01]  /*3710*/  @P3 FMUL R63, R63, 0.25 ;  /* 0x3e8000003f3f3820 */ /* 0x000fe20000400000 */
[----:B0-----:R-:W-:-:S02]  /*3720*/  FSETP.GT.AND P3, PT, R66, 8.50705917302346158658e+37, PT ;  /* 0x7e8000004200780b */ /* 0x001fc40003f64000 */
[----:B------:R-:W-:Y:S02]  /*3730*/  P2R R31, PR, RZ, 0x1 ;  /* 0x00000001ff1f7803 */ /* 0x000fe40000000000 */
[----:B------:R-:W-:Y:S02]  /*3740*/  FSETP.GEU.AND P0, PT, R66, 1.175494350822287508e-38, PT ;  /* 0x008000004200780b */ /* 0x000fe40003f0e000 */
[----:B------:R-:W-:-:S07]  /*3750*/  FSEL R75, R84, 1, P3 ;  /* 0x3f800000544b7808 */ /* 0x000fce0001800000 */
[----:B------:R-:W-:Y:S01]  /*3760*/  @P3 FMUL R66, R66, 0.25 ;  /* 0x3e80000042423820 */ /* 0x000fe20000400000 */
[C---:B-1----:R-:W-:Y:S02]  /*3770*/  FSETP.GT.AND P3, PT, R67.reuse, 8.50705917302346158658e+37, PT ;  /* 0x7e8000004300780b */ /* 0x042fe40003f64000 */
[----:B------:R-:W-:Y:S02]  /*3780*/  P2R R24, PR, RZ, 0x1 ;  /* 0x00000001ff187803 */ /* 0x000fe40000000000 */
[----:B------:R-:W-:Y:S02]  /*3790*/  FSETP.GEU.AND P0, PT, R67, 1.175494350822287508e-38, PT ;  /* 0x008000004300780b */ /* 0x000fe40003f0e000 */
[----:B------:R-:W-:Y:S02]  /*37a0*/  FSEL R76, R84, 1, P3 ;  /* 0x3f800000544c7808 */ /* 0x000fe40001800000 */
[----:B------:R-:W-:-:S05]  /*37b0*/  P2R R21, PR, RZ, 0x1 ;  /* 0x00000001ff157803 */ /* 0x000fca0000000000 */
[----:B------:R-:W-:Y:S01]  /*37c0*/  @P3 FMUL R67, R67, 0.25 ;  /* 0x3e80000043433820 */ /* 0x000fe20000400000 */
[----:B------:R-:W-:Y:S01]  /*37d0*/  P2R R85, PR, RZ, 0x4 ;  /* 0x00000004ff557803 */ /* 0x000fe20000000000 */
[----:B------:R-:W-:Y:S01]  /*37e0*/  IMAD.WIDE R2, R25, 0x4, R2 ;  /* 0x0000000419027825 */ /* 0x000fe200078e0202 */
[----:B--2---:R-:W-:-:S05]  /*37f0*/  SEL R0, R0, RZ, !P2 ;  /* 0x000000ff00007207 */ /* 0x004fca0005000000 */
[----:B------:R-:W-:-:S04]  /*3800*/  FADD R0, R0, 0.0010000000474974513054 ;  /* 0x3a83126f00007421 */ /* 0x000fc80000000000 */
[----:B------:R-:W0:Y:S01]  /*3810*/  MUFU.SQRT R68, R0 ;  /* 0x0000000000447308 */ /* 0x000e220000002000 */
[----:B------:R-:W-:Y:S01]  /*3820*/  ISETP.NE.AND P2, PT, R21, RZ, PT ;  /* 0x000000ff1500720c */ /* 0x000fe20003f45270 */
[----:B------:R-:W-:Y:S01]  /*3830*/  VIADD R21, R25, 0xffffff40 ;  /* 0xffffff4019157836 */ /* 0x000fe20000000000 */
[C---:B0-----:R-:W-:Y:S02]  /*3840*/  FSETP.GT.AND P3, PT, R68.reuse, 8.50705917302346158658e+37, PT ;  /* 0x7e8000004400780b */ /* 0x041fe40003f64000 */
[----:B------:R-:W-:Y:S02]  /*3850*/  FSETP.GEU.AND P0, PT, R68, 1.175494350822287508e-38, PT ;  /* 0x008000004400780b */ /* 0x000fe40003f0e000 */
[----:B------:R-:W-:Y:S01]  /*3860*/  FSEL R77, R84, 1, P3 ;  /* 0x3f800000544d7808 */ /* 0x000fe20001800000 */
[----:B------:R-:W-:-:S08]  /*3870*/  IMAD.MOV.U32 R0, RZ, RZ, RZ ;  /* 0x000000ffff007224 */ /* 0x000fd000078e00ff */
[----:B------:R-:W-:Y:S01]  /*3880*/  @P3 FMUL R68, R68, 0.25 ;  /* 0x3e80000044443820 */ /* 0x000fe20000400000 */
[----:B------:R-:W-:Y:S02]  /*3890*/  ISETP.GE.U32.AND P3, PT, R21, 0x60, PT ;  /* 0x000000601500780c */ /* 0x000fe40003f66070 */
[----:B------:R-:W-:Y:S02]  /*38a0*/  P2R R61, PR, RZ, 0x4 ;  /* 0x00000004ff3d7803 */ /* 0x000fe40000000000 */
[----:B------:R-:W-:Y:S01]  /*38b0*/  ISETP.NE.AND P2, PT, R24, RZ, PT ;  /* 0x000000ff1800720c */ /* 0x000fe20003f45270 */
[----:B------:R-:W-:-:S08]  /*38c0*/  IMAD.MOV.U32 R24, RZ, RZ, RZ ;  /* 0x000000ffff187224 */ /* 0x000fd000078e00ff */
[----:B------:R-:W2:Y:S04]  /*38d0*/  @!P3 LDG.E.EL R0, desc[UR4][R2.64+-0x300] ;  /* 0xfffd00040200b981 */ /* 0x000ea8000c2e1900 */
[----:B------:R-:W3:Y:S01]  /*38e0*/  @!P3 LDG.E.EL R24, desc[UR4][R2.64+-0x300] ;  /* 0xfffd00040218b981 */ /* 0x000ee2000c2e1900 */
[----:B--2---:R-:W-:Y:S02]  /*38f0*/  SEL R0, R0, RZ, !P3 ;  /* 0x000000ff00007207 */ /* 0x004fe40005800000 */
[----:B---3--:R-:W-:-:S03]  /*3900*/  SEL R21, R24, RZ, !P3 ;  /* 0x000000ff18157207 */ /* 0x008fc60005800000 */
[----:B------:R-:W-:Y:S01]  /*3910*/  FADD R24, R0, 0.0010000000474974513054 ;  /* 0x3a83126f00187421 */ /* 0x000fe20000000000 */
[----:B------:R-:W-:-:S06]  /*3920*/  IMAD.MOV.U32 R0, RZ, RZ, RZ ;  /* 0x000000ffff007224 */ /* 0x000fcc00078e00ff */
[----:B------:R-:W2:Y:S01]  /*3930*/  @!P3 LDG.E.EL R0, desc[UR4][R2.64+-0x300] ;  /* 0xfffd00040200b981 */ /* 0x000ea2000c2e1900 */
[----:B------:R-:W-:-:S04]  /*3940*/  FADD R21, R21, 0.0010000000474974513054 ;  /* 0x3a83126f15157421 */ /* 0x000fc80000000000 */
[----:B------:R0:W1:Y:S01]  /*3950*/  MUFU.SQRT R78, R21 ;  /* 0x00000015004e7308 */ /* 0x0000620000002000 */
[----:B--2---:R-:W-:-:S05]  /*3960*/  SEL R0, R0, RZ, !P3 ;  /* 0x000000ff00007207 */ /* 0x004fca0005800000 */
[----:B0-----:R-:W-:Y:S01]  /*3970*/  FADD R21, R0, 0.0010000000474974513054 ;  /* 0x3a83126f00157421 */ /* 0x001fe20000000000 */
[----:B------:R-:W-:-:S06]  /*3980*/  IMAD.MOV.U32 R0, RZ, RZ, RZ ;  /* 0x000000ffff007224 */ /* 0x000fcc00078e00ff */
[----:B------:R-:W2:Y:S01]  /*3990*/  @!P3 LDG.E.EL R0, desc[UR4][R2.64+-0x300] ;  /* 0xfffd00040200b981 */ /* 0x000ea2000c2e1900 */
[----:B------:R-:W0:Y:S01]  /*39a0*/  MUFU.SQRT R79, R24 ;  /* 0x00000018004f7308 */ /* 0x000e220000002000 */
[C---:B-1----:R-:W-:Y:S02]  /*39b0*/  FSETP.GT.AND P6, PT, R78.reuse, 8.50705917302346158658e+37, PT ;  /* 0x7e8000004e00780b */ /* 0x042fe40003fc4000 */
[----:B------:R-:W-:Y:S02]  /*39c0*/  P2R R71, PR, RZ, 0x20 ;  /* 0x00000020ff477803 */ /* 0x000fe40000000000 */
[----:B------:R-:W-:Y:S02]  /*39d0*/  FSETP.GEU.AND P5, PT, R78, 1.175494350822287508e-38, PT ;  /* 0x008000004e00780b */ /* 0x000fe40003fae000 */
[----:B------:R-:W-:Y:S01]  /*39e0*/  FSEL R83, R84, 1, P6 ;  /* 0x3f80000054537808 */ /* 0x000fe20003000000 */
[----:B------:R-:W1:Y:S06]  /*39f0*/  MUFU.SQRT R80, R21 ;  /* 0x0000001500507308 */ /* 0x000e6c0000002000 */
[----:B------:R-:W-:Y:S01]  /*3a00*/  @P6 FMUL R78, R78, 0.25 ;  /* 0x3e8000004e4e6820 */ /* 0x000fe20000400000 */
[----:B0-----:R-:W-:-:S02]  /*3a10*/  FSETP.GT.AND P6, PT, R79, 8.50705917302346158658e+37, PT ;  /* 0x7e8000004f00780b */ /* 0x001fc40003fc4000 */
[----:B------:R-:W-:Y:S02]  /*3a20*/  P2R R60, PR, RZ, 0x4 ;  /* 0x00000004ff3c7803 */ /* 0x000fe40000000000 */
[----:B------:R-:W-:Y:S02]  /*3a30*/  P2R R65, PR, RZ, 0x2 ;  /* 0x00000002ff417803 */ /* 0x000fe40000000000 */
[----:B------:R-:W-:Y:S02]  /*3a40*/  ISETP.NE.AND P2, PT, R31, RZ, PT ;  /* 0x000000ff1f00720c */ /* 0x000fe40003f45270 */
[----:B------:R-:W-:Y:S02]  /*3a50*/  FSETP.GEU.AND P1, PT, R79, 1.175494350822287508e-38, PT ;  /* 0x008000004f00780b */ /* 0x000fe40003f2e000 */
[----:B------:R-:W-:-:S03]  /*3a60*/  FSEL R82, R84, 1, P6 ;  /* 0x3f80000054527808 */ /* 0x000fc60003000000 */
[----:B------:R-:W-:Y:S01]  /*3a70*/  @P6 FMUL R79, R79, 0.25 ;  /* 0x3e8000004f4f6820 */ /* 0x000fe20000400000 */
[C---:B-1----:R-:W-:Y:S02]  /*3a80*/  FSETP.GT.AND P6, PT, R80.reuse, 8.50705917302346158658e+37, PT ;  /* 0x7e8000005000780b */ /* 0x042fe40003fc4000 */
[----:B------:R-:W-:Y:S02]  /*3a90*/  P2R R31, PR, RZ, 0x4 ;  /* 0x00000004ff1f7803 */ /* 0x000fe40000000000 */
[----:B------:R-:W-:Y:S02]  /*3aa0*/  FSETP.GEU.AND P4, PT, R80, 1.175494350822287508e-38, PT ;  /* 0x008000005000780b */ /* 0x000fe40003f8e000 */
[----:B------:R-:W-:-:S07]  /*3ab0*/  FSEL R86, R84, 1, P6 ;  /* 0x3f80000054567808 */ /* 0x000fce0003000000 */
[----:B------:R-:W-:Y:S01]  /*3ac0*/  @P6 FMUL R80, R80, 0.25 ;  /* 0x3e80000050506820 */ /* 0x000fe20000400000 */
[----:B------:R-:W-:Y:S01]  /*3ad0*/  @!P0 FMUL R68, R68, 16777216 ;  /* 0x4b80000044448820 */ /* 0x000fe20000400000 */
[----:B------:R-:W-:Y:S01]  /*3ae0*/  @!P0 FMUL R77, R77, 16777216 ;  /* 0x4b8000004d4d8820 */ /* 0x000fe20000400000 */
[----:B------:R-:W-:Y:S01]  /*3af0*/  ISETP.NE.AND P0, PT, R87, RZ, PT ;  /* 0x000000ff5700720c */ /* 0x000fe20003f05270 */
[----:B------:R-:W-:-:S12]  /*3b00*/  IMAD.MOV.U32 R24, RZ, RZ, RZ ;  /* 0x000000ffff187224 */ /* 0x000fd800078e00ff */
[----:B------:R0:W3:Y:S02]  /*3b10*/  @!P0 LDG.E.EL R24, desc[UR4][R34.64+-0x180] ;  /* 0xfffe800422188981 */ /* 0x0000e4000c2e1900 */
[----:B0-----:R-:W0:Y:S01]  /*3b20*/  LDC.64 R34, c[0x0][0x240] ;  /* 0x00009000ff227b82 */ /* 0x001e220000000a00 */
[----:B------:R-:W-:Y:S01]  /*3b30*/  @!P1 FMUL R79, R79, 16777216 ;  /* 0x4b8000004f4f9820 */ /* 0x000fe20000400000 */
[----:B------:R-:W-:Y:S01]  /*3b40*/  @!P1 FMUL R82, R82, 16777216 ;  /* 0x4b80000052529820 */ /* 0x000fe20000400000 */
[----:B------:R-:W-:Y:S01]  /*3b50*/  ISETP.NE.AND P1, PT, R65, RZ, PT ;  /* 0x000000ff4100720c */ /* 0x000fe20003f25270 */
[----:B------:R-:W-:Y:S01]  /*3b60*/  @!P5 FMUL R78, R78, 16777216 ;  /* 0x4b8000004e4ed820 */ /* 0x000fe20000400000 */
[----:B------:R-:W-:Y:S01]  /*3b70*/  @!P5 FMUL R83, R83, 16777216 ;  /* 0x4b8000005353d820 */ /* 0x000fe20000400000 */
[----:B------:R-:W-:Y:S01]  /*3b80*/  MUFU.RCP R65, R30 ;  /* 0x0000001e00417308 */ /* 0x000fe20000001000 */
[----:B------:R-:W-:Y:S02]  /*3b90*/  ISETP.NE.AND P5, PT, R71, RZ, PT ;  /* 0x000000ff4700720c */ /* 0x000fe40003fa5270 */
[----:B------:R-:W-:-:S05]  /*3ba0*/  CS2R R2, SRZ ;  /* 0x0000000000027805 */ /* 0x000fca000001ff00 */
[----:B------:R1:W-:Y:S01]  /*3bb0*/  MUFU.RCP R71, R26 ;  /* 0x0000001a00477308 */ /* 0x0003e20000001000 */
[----:B------:R-:W-:Y:S01]  /*3bc0*/  IMAD.MOV.U32 R21, RZ, RZ, RZ ;  /* 0x000000ffff157224 */ /* 0x000fe200078e00ff */
[----:B------:R4:W5:Y:S01]  /*3bd0*/  @!P3 LDG.E.EL R2, desc[UR4][R54.64+-0x300] ;  /* 0xfffd00043602b981 */ /* 0x000962000c2e1900 */
[----:B------:R-:W-:Y:S01]  /*3be0*/  @!P4 FMUL R80, R80, 16777216 ;  /* 0x4b8000005050c820 */ /* 0x000fe20000400000 */
[----:B------:R-:W-:Y:S01]  /*3bf0*/  @!P4 FMUL R86, R86, 16777216 ;  /* 0x4b8000005656c820 */ /* 0x000fe20000400000 */
[----:B------:R-:W-:Y:S01]  /*3c00*/  IMAD.WIDE R12, R25, 0x4, R12 ;  /* 0x00000004190c7825 */ /* 0x000fe200078e020c */
[----:B------:R-:W3:Y:S03]  /*3c10*/  @!P3 LDG.E.EL R3, desc[UR4][R28.64+-0x300] ;  /* 0xfffd00041c03b981 */ /* 0x000ee6000c2e1900 */
[----:B-1----:R-:W-:Y:S01]  /*3c20*/  IMAD.MOV.U32 R26, RZ, RZ, RZ ;  /* 0x000000ffff1a7224 */ /* 0x002fe200078e00ff */
[----:B------:R-:W1:Y:S01]  /*3c30*/  MUFU.RCP R62, R62 ;  /* 0x0000003e003e7308 */ /* 0x000e620000001000 */
[----:B------:R1:W3:Y:S01]  /*3c40*/  @!P3 LDG.E.EL R21, desc[UR4][R56.64+-0x300] ;  /* 0xfffd00043815b981 */ /* 0x0002e2000c2e1900 */
[----:B----4-:R-:W-:Y:S01]  /*3c50*/  IMAD.MOV.U32 R54, RZ, RZ, RZ ;  /* 0x000000ffff367224 */ /* 0x010fe200078e00ff */
[----:B------:R-:W-:Y:S01]  /*3c60*/  ISETP.NE.AND P4, PT, R64, RZ, PT ;  /* 0x000000ff4000720c */ /* 0x000fe20003f85270 */
[----:B------:R-:W-:-:S04]  /*3c70*/  IMAD.MOV.U32 R55, RZ, RZ, RZ ;  /* 0x000000ffff377224 */ /* 0x000fc800078e00ff */
[----:B------:R4:W-:Y:S01]  /*3c80*/  MUFU.RCP R64, R42 ;  /* 0x0000002a00407308 */ /* 0x0009e20000001000 */
[----:B-1----:R-:W-:-:S07]  /*3c90*/  CS2R R56, SRZ ;  /* 0x0000000000387805 */ /* 0x002fce000001ff00 */
[----:B------:R-:W1:Y:S01]  /*3ca0*/  MUFU.RCP R68, R68 ;  /* 0x0000004400447308 */ /* 0x000e620000001000 */
[----:B----4-:R-:W-:Y:S02]  /*3cb0*/  IMAD.MOV.U32 R42, RZ, RZ, RZ ;  /* 0x000000ffff2a7224 */ /* 0x010fe400078e00ff */
[----:B------:R-:W-:Y:S01]  /*3cc0*/  FMUL R89, R62, R73 ;  /* 0x000000493e597220 */ /* 0x000fe20000400000 */
[----:B------:R-:W-:Y:S01]  /*3cd0*/  FMUL R88, R65, R70 ;  /* 0x0000004641587220 */ /* 0x000fe20000400000 */
[----:B------:R-:W-:Y:S01]  /*3ce0*/  FMUL R87, R71, R72 ;  /* 0x0000004847577220 */ /* 0x000fe20000400000 */
[----:B------:R-:W-:Y:S02]  /*3cf0*/  CS2R R70, SRZ ;  /* 0x0000000000467805 */ /* 0x000fe4000001ff00 */
[----:B------:R-:W-:Y:S01]  /*3d00*/  CS2R R72, SRZ ;  /* 0x0000000000487805 */ /* 0x000fe2000001ff00 */
[----:B-1----:R-:W-:Y:S01]  /*3d10*/  FMUL R77, R68, R77 ;  /* 0x0000004d444d7220 */ /* 0x002fe20000400000 */
[----:B------:R-:W-:-:S04]  /*3d20*/  IMAD.WIDE R10, R25, 0x4, R10 ;  /* 0x00000004190a7825 */ /* 0x000fc800078e020a */
[----:B------:R-:W-:-:S04]  /*3d30*/  IMAD.WIDE R14, R25, 0x4, R14 ;  /* 0x00000004190e7825 */ /* 0x000fc800078e020e */
[----:B------:R-:W-:Y:S01]  /*3d40*/  IMAD.MOV.U32 R28, RZ, RZ, RZ ;  /* 0x000000ffff1c7224 */ /* 0x000fe200078e00ff */
[----:B--2---:R-:W-:-:S05]  /*3d50*/  SEL R0, R0, RZ, !P3 ;  /* 0x000000ff00007207 */ /* 0x004fca0005800000 */
[----:B------:R-:W-:-:S04]  /*3d60*/  FADD R0, R0, 0.0010000000474974513054 ;  /* 0x3a83126f00007421 */ /* 0x000fc80000000000 */
[----:B------:R-:W1:Y:S02]  /*3d70*/  MUFU.SQRT R81, R0 ;  /* 0x0000000000517308 */ /* 0x000e640000002000 */
[C---:B-1----:R-:W-:Y:S02]  /*3d80*/  FSETP.GT.AND P2, PT, R81.reuse, 8.50705917302346158658e+37, PT ;  /* 0x7e8000005100780b */ /* 0x042fe40003f44000 */
[----:B------:R-:W-:Y:S02]  /*3d90*/  FSETP.GEU.AND P6, PT, R81, 1.175494350822287508e-38, PT ;  /* 0x008000005100780b */ /* 0x000fe40003fce000 */
[----:B------:R-:W-:-:S09]  /*3da0*/  FSEL R84, R84, 1, P2 ;  /* 0x3f80000054547808 */ /* 0x000fd20001000000 */
[----:B------:R-:W-:Y:S01]  /*3db0*/  @P2 FMUL R81, R81, 0.25 ;  /* 0x3e80000051512820 */ /* 0x000fe20000400000 */
[----:B------:R-:W-:-:S13]  /*3dc0*/  ISETP.NE.AND P2, PT, R31, RZ, PT ;  /* 0x000000ff1f00720c */ /* 0x000fda0003f45270 */
[----:B------:R-:W-:Y:S01]  /*3dd0*/  @!P2 FMUL R63, R63, 16777216 ;  /* 0x4b8000003f3fa820 */ /* 0x000fe20000400000 */
[----:B------:R-:W-:Y:S01]  /*3de0*/  @!P2 FMUL R74, R74, 16777216 ;  /* 0x4b8000004a4aa820 */ /* 0x000fe20000400000 */
[----:B------:R-:W-:-:S13]  /*3df0*/  ISETP.NE.AND P2, PT, R60, RZ, PT ;  /* 0x000000ff3c00720c */ /* 0x000fda0003f45270 */
[----:B------:R-:W-:Y:S01]  /*3e00*/  @!P2 FMUL R66, R66, 16777216 ;  /* 0x4b8000004242a820 */ /* 0x000fe20000400000 */
[----:B------:R-:W-:Y:S01]  /*3e10*/  @!P2 FMUL R75, R75, 16777216 ;  /* 0x4b8000004b4ba820 */ /* 0x000fe20000400000 */
[----:B------:R-:W-:Y:S02]  /*3e20*/  ISETP.NE.AND P2, PT, R61, RZ, PT ;  /* 0x000000ff3d00720c */ /* 0x000fe40003f45270 */
[----:B------:R-:W-:Y:S01]  /*3e30*/  CS2R R30, SRZ ;  /* 0x00000000001e7805 */ /* 0x000fe2000001ff00 */
[----:B------:R-:W-:Y:S01]  /*3e40*/  IMAD.MOV.U32 R0, RZ, RZ, RZ ;  /* 0x000000ffff007224 */ /* 0x000fe200078e00ff */
[----:B------:R-:W-:-:S04]  /*3e50*/  CS2R R60, SRZ ;  /* 0x00000000003c7805 */ /* 0x000fc8000001ff00 */
[----:B------:R1:W2:Y:S01]  /*3e60*/  @!P0 LDG.E.EL R31, desc[UR4][R50.64+-0x180] ;  /* 0xfffe8004321f8981 */ /* 0x0002a2000c2e1900 */
[----:B------:R-:W4:Y:S03]  /*3e70*/  MUFU.RCP R63, R63 ;  /* 0x0000003f003f7308 */ /* 0x000f260000001000 */
[----:B------:R0:W2:Y:S01]  /*3e80*/  @!P3 LDG.E.EL R0, desc[UR4][R18.64+-0x300] ;  /* 0xfffd00041200b981 */ /* 0x0000a2000c2e1900 */
[----:B------:R-:W-:Y:S01]  /*3e90*/  @!P2 FMUL R67, R67, 16777216 ;  /* 0x4b8000004343a820 */ /* 0x000fe20000400000 */
[----:B------:R-:W-:Y:S01]  /*3ea0*/  @!P2 FMUL R76, R76, 16777216 ;  /* 0x4b8000004c4ca820 */ /* 0x000fe20000400000 */
[----:B------:R-:W-:Y:S01]  /*3eb0*/  ISETP.NE.AND P2, PT, R85, RZ, PT ;  /* 0x000000ff5500720c */ /* 0x000fe20003f45270 */
[----:B------:R-:W2:Y:S01]  /*3ec0*/  @!P0 LDG.E.EL R61, desc[UR4][R48.64+-0x180] ;  /* 0xfffe8004303d8981 */ /* 0x000ea2000c2e1900 */
[----:B-1----:R-:W1:Y:S01]  /*3ed0*/  LDC.64 R50, c[0x0][0x250] ;  /* 0x00009400ff327b82 */ /* 0x002e620000000a00 */
[----:B------:R-:W3:Y:S02]  /*3ee0*/  MUFU.RCP R66, R66 ;  /* 0x0000004200427308 */ /* 0x000ee40000001000 */
[----:B------:R-:W5:Y:S01]  /*3ef0*/  @!P0 LDG.E.EL R60, desc[UR4][R46.64+-0x180] ;  /* 0xfffe80042e3c8981 */ /* 0x000f62000c2e1900 */
[----:B0-----:R-:W-:-:S05]  /*3f00*/  IMAD.WIDE R18, R27, 0x4, R34 ;  /* 0x000000041b127825 */ /* 0x001fca00078e0222 */
[----:B------:R-:W5:Y:S04]  /*3f10*/  @!P0 LDG.E.EL R54, desc[UR4][R18.64+-0x180] ;  /* 0xfffe800412368981 */ /* 0x000f68000c2e1900 */
[----:B------:R0:W5:Y:S01]  /*3f20*/  @!P2 LDG.E.EL R26, desc[UR4][R52.64+-0x180] ;  /* 0xfffe8004341aa981 */ /* 0x000162000c2e1900 */
[----:B------:R-:W3:Y:S01]  /*3f30*/  MUFU.RCP R67, R67 ;  /* 0x0000004300437308 */ /* 0x000ee20000001000 */
[----:B------:R-:W-:Y:S02]  /*3f40*/  IMAD.WIDE R34, R25, 0x4, R34 ;  /* 0x0000000419227825 */ /* 0x000fe400078e0222 */
[----:B------:R4:W5:Y:S04]  /*3f50*/  @!P2 LDG.E.EL R30, desc[UR4][R58.64+-0x180] ;  /* 0xfffe80043a1ea981 */ /* 0x000968000c2e1900 */
[----:B------:R-:W5:Y:S01]  /*3f60*/  @!P0 LDG.E.EL R55, desc[UR4][R18.64+-0x180] ;  /* 0xfffe800412378981 */ /* 0x000f62000c2e1900 */
[----:B0-----:R-:W0:Y:S03]  /*3f70*/  LDC.64 R52, c[0x0][0x258] ;  /* 0x00009600ff347b82 */ /* 0x001e260000000a00 */
[----:B------:R-:W5:Y:S01]  /*3f80*/  @!P0 LDG.E.EL R56, desc[UR4][R18.64+-0x180] ;  /* 0xfffe800412388981 */ /* 0x000f62000c2e1900 */
[----:B----4-:R-:W-:Y:S01]  /*3f90*/  CS2R R58, SRZ ;  /* 0x00000000003a7805 */ /* 0x010fe2000001ff00 */
[----:B------:R-:W-:-:S02]  /*3fa0*/  IMAD.MOV.U32 R46, RZ, RZ, RZ ;  /* 0x000000ffff2e7224 */ /* 0x000fc400078e00ff */
[----:B------:R-:W-:Y:S01]  /*3fb0*/  FMUL R90, R63, R74 ;  /* 0x0000004a3f5a7220 */ /* 0x000fe20000400000 */
[----:B------:R-:W4:Y:S01]  /*3fc0*/  @!P2 LDG.E.EL R42, desc[UR4][R32.64+-0x180] ;  /* 0xfffe8004202aa981 */ /* 0x000f22000c2e1900 */
[----:B------:R-:W-:-:S03]  /*3fd0*/  CS2R R62, SRZ ;  /* 0x00000000003e7805 */ /* 0x000fc6000001ff00 */
[----:B------:R-:W4:Y:S04]  /*3fe0*/  @!P2 LDG.E.EL R58, desc[UR4][R34.64+-0x180] ;  /* 0xfffe8004223aa981 */ /* 0x000f28000c2e1900 */
[----:B------:R-:W4:Y:S01]  /*3ff0*/  @!P2 LDG.E.EL R59, desc[UR4][R34.64+-0x180] ;  /* 0xfffe8004223ba981 */ /* 0x000f22000c2e1900 */
[----:B------:R-:W-:Y:S01]  /*4000*/  FMUL R85, R64, R69 ;  /* 0x0000004540557220 */ /* 0x000fe20000400000 */
[----:B---3--:R-:W-:Y:S01]  /*4010*/  FMUL R91, R66, R75 ;  /* 0x0000004b425b7220 */ /* 0x008fe20000400000 */
[----:B------:R-:W-:Y:S01]  /*4020*/  FMUL R92, R67, R76 ;  /* 0x0000004c435c7220 */ /* 0x000fe20000400000 */
[----:B------:R3:W4:Y:S01]  /*4030*/  @!P2 LDG.E.EL R46, desc[UR4][R22.64+-0x180] ;  /* 0xfffe8004162ea981 */ /* 0x000722000c2e1900 */
[----:B-1----:R-:W-:Y:S01]  /*4040*/  IMAD.WIDE R48, R27, 0x4, R50 ;  /* 0x000000041b307825 */ /* 0x002fe200078e0232 */
[----:B------:R-:W-:-:S02]  /*4050*/  CS2R R68, SRZ ;  /* 0x0000000000447805 */ /* 0x000fc4000001ff00 */
[----:B------:R1:W4:Y:S01]  /*4060*/  @!P0 LDG.E.EL R57, desc[UR4][R18.64+-0x180] ;  /* 0xfffe800412398981 */ /* 0x000322000c2e1900 */
[----:B------:R-:W-:Y:S02]  /*4070*/  CS2R R64, SRZ ;  /* 0x0000000000407805 */ /* 0x000fe4000001ff00 */
[----:B------:R-:W-:Y:S01]  /*4080*/  CS2R R66, SRZ ;  /* 0x0000000000427805 */ /* 0x000fe2000001ff00 */
[----:B------:R-:W-:Y:S01]  /*4090*/  IMAD.WIDE R50, R25, 0x4, R50 ;  /* 0x0000000419327825 */ /* 0x000fe200078e0232 */
[----:B------:R-:W4:Y:S03]  /*40a0*/  @!P2 LDG.E.EL R62, desc[UR4][R34.64+-0x180] ;  /* 0xfffe8004223ea981 */ /* 0x000f26000c2e1900 */
[----:B---3--:R-:W-:Y:S01]  /*40b0*/  IMAD.MOV.U32 R22, RZ, RZ, RZ ;  /* 0x000000ffff167224 */ /* 0x008fe200078e00ff */
[----:B------:R0:W3:Y:S01]  /*40c0*/  @!P2 LDG.E.EL R63, desc[UR4][R34.64+-0x180] ;  /* 0xfffe8004223fa981 */ /* 0x0000e2000c2e1900 */
[----:B-1----:R-:W-:-:S03]  /*40d0*/  CS2R R18, SRZ ;  /* 0x0000000000127805 */ /* 0x002fc6000001ff00 */
[----:B------:R-:W3:Y:S04]  /*40e0*/  @!P2 LDG.E.EL R68, desc[UR4][R50.64+-0x180] ;  /* 0xfffe80043244a981 */ /* 0x000ee8000c2e1900 */
[----:B------:R-:W3:Y:S01]  /*40f0*/  @!P2 LDG.E.EL R22, desc[UR4][R50.64+-0x180] ;  /* 0xfffe80043216a981 */ /* 0x000ee2000c2e1900 */
[----:B0-----:R-:W-:-:S03]  /*4100*/  IMAD.WIDE R34, R27, 0x4, R52 ;  /* 0x000000041b227825 */ /* 0x001fc600078e0234 */
[----:B------:R-:W3:Y:S04]  /*4110*/  @!P2 LDG.E.EL R19, desc[UR4][R50.64+-0x180] ;  /* 0xfffe80043213a981 */ /* 0x000ee8000c2e1900 */
[----:B------:R0:W3:Y:S04]  /*4120*/  @!P2 LDG.E.EL R18, desc[UR4][R50.64+-0x180] ;  /* 0xfffe80043212a981 */ /* 0x0000e8000c2e1900 */
[----:B------:R-:W3:Y:S04]  /*4130*/  @!P0 LDG.E.EL R64, desc[UR4][R48.64+-0x180] ;  /* 0xfffe800430408981 */ /* 0x000ee8000c2e1900 */
[----:B------:R-:W3:Y:S01]  /*4140*/  @!P0 LDG.E.EL R66, desc[UR4][R48.64+-0x180] ;  /* 0xfffe800430428981 */ /* 0x000ee2000c2e1900 */
[----:B0-----:R-:W-:-:S03]  /*4150*/  CS2R R50, SRZ ;  /* 0x0000000000327805 */ /* 0x001fc6000001ff00 */
[----:B------:R-:W3:Y:S04]  /*4160*/  @!P0 LDG.E.EL R69, desc[UR4][R34.64+-0x180] ;  /* 0xfffe800422458981 */ /* 0x000ee8000c2e1900 */
[----:B------:R-:W3:Y:S04]  /*4170*/  @!P0 LDG.E.EL R70, desc[UR4][R34.64+-0x180] ;  /* 0xfffe800422468981 */ /* 0x000ee8000c2e1900 */
[----:B------:R-:W3:Y:S04]  /*4180*/  @!P0 LDG.E.EL R71, desc[UR4][R34.64+-0x180] ;  /* 0xfffe800422478981 */ /* 0x000ee8000c2e1900 */
[----:B------:R0:W3:Y:S04]  /*4190*/  @!P0 LDG.E.EL R72, desc[UR4][R34.64+-0x180] ;  /* 0xfffe800422488981 */ /* 0x0000e8000c2e1900 */
[----:B------:R-:W3:Y:S04]  /*41a0*/  @!P0 LDG.E.EL R65, desc[UR4][R48.64+-0x180] ;  /* 0xfffe800430418981 */ /* 0x000ee8000c2e1900 */
[----:B------:R1:W3:Y:S01]  /*41b0*/  @!P0 LDG.E.EL R67, desc[UR4][R48.64+-0x180] ;  /* 0xfffe800430438981 */ /* 0x0002e2000c2e1900 */
[----:B0-----:R-:W-:-:S03]  /*41c0*/  CS2R R34, SRZ ;  /* 0x0000000000227805 */ /* 0x001fc6000001ff00 */
[----:B------:R-:W3:Y:S04]  /*41d0*/  @!P3 LDG.E.EL R50, desc[UR4][R12.64+-0x300] ;  /* 0xfffd00040c32b981 */ /* 0x000ee8000c2e1900 */
[----:B------:R-:W3:Y:S01]  /*41e0*/  @!P3 LDG.E.EL R34, desc[UR4][R12.64+-0x300] ;  /* 0xfffd00040c22b981 */ /* 0x000ee2000c2e1900 */
[----:B-1----:R-:W-:Y:S01]  /*41f0*/  IMAD.WIDE R48, R25, 0x4, R52 ;  /* 0x0000000419307825 */ /* 0x002fe200078e0234 */
[----:B------:R-:W-:Y:S02]  /*4200*/  CS2R R52, SRZ ;  /* 0x0000000000347805 */ /* 0x000fe4000001ff00 */
[----:B------:R-:W3:Y:S04]  /*4210*/  @!P3 LDG.E.EL R35, desc[UR4][R12.64+-0x300] ;  /* 0xfffd00040c23b981 */ /* 0x000ee8000c2e1900 */
[----:B------:R-:W3:Y:S04]  /*4220*/  @!P2 LDG.E.EL R73, desc[UR4][R48.64+-0x180] ;  /* 0xfffe80043049a981 */ /* 0x000ee8000c2e1900 */
[----:B------:R0:W3:Y:S01]  /*4230*/  @!P3 LDG.E.EL R51, desc[UR4][R12.64+-0x300] ;  /* 0xfffd00040c33b981 */ /* 0x0000e2000c2e1900 */
[----:B------:R-:W-:-:S02]  /*4240*/  IMAD.MOV.U32 R33, RZ, RZ, RZ ;  /* 0x000000ffff217224 */ /* 0x000fc400078e00ff */
[----:B------:R-:W-:Y:S01]  /*4250*/  IMAD.MOV.U32 R27, RZ, RZ, RZ ;  /* 0x000000ffff1b7224 */ /* 0x000fe200078e00ff */
[----:B------:R-:W3:Y:S04]  /*4260*/  @!P3 LDG.E.EL R52, desc[UR4][R10.64+-0x300] ;  /* 0xfffd00040a34b981 */ /* 0x000ee8000c2e1900 */
[----:B------:R-:W3:Y:S01]  /*4270*/  @!P2 LDG.E.EL R33, desc[UR4][R48.64+-0x180] ;  /* 0xfffe80043021a981 */ /* 0x000ee2000c2e1900 */
[----:B0-----:R-:W-:-:S03]  /*4280*/  CS2R R12, SRZ ;  /* 0x00000000000c7805 */ /* 0x001fc6000001ff00 */
[----:B------:R-:W3:Y:S04]  /*4290*/  @!P2 LDG.E.EL R27, desc[UR4][R48.64+-0x180] ;  /* 0xfffe8004301ba981 */ /* 0x000ee8000c2e1900 */
[----:B------:R-:W3:Y:S04]  /*42a0*/  @!P3 LDG.E.EL R12, desc[UR4][R14.64+-0x300] ;  /* 0xfffd00040e0cb981 */ /* 0x000ee8000c2e1900 */
[----:B------:R0:W3:Y:S04]  /*42b0*/  @!P2 LDG.E.EL R28, desc[UR4][R48.64+-0x180] ;  /* 0xfffe8004301ca981 */ /* 0x0000e8000c2e1900 */
[----:B------:R-:W3:Y:S01]  /*42c0*/  @!P3 LDG.E.EL R13, desc[UR4][R14.64+-0x300] ;  /* 0xfffd00040e0db981 */ /* 0x000ee2000c2e1900 */
[----:B------:R-:W-:-:S02]  /*42d0*/  IMAD.MOV.U32 R25, RZ, RZ, RZ ;  /* 0x000000ffff197224 */ /* 0x000fc400078e00ff */
[----:B------:R-:W-:Y:S01]  /*42e0*/  IMAD.MOV.U32 R74, RZ, RZ, RZ ;  /* 0x000000ffff4a7224 */ /* 0x000fe200078e00ff */
[----:B------:R-:W3:Y:S01]  /*42f0*/  @!P3 LDG.E.EL R53, desc[UR4][R10.64+-0x300] ;  /* 0xfffd00040a35b981 */ /* 0x000ee2000c2e1900 */
[----:B0-----:R-:W-:-:S03]  /*4300*/  CS2R R48, SRZ ;  /* 0x0000000000307805 */ /* 0x001fc6000001ff00 */
[----:B------:R-:W3:Y:S04]  /*4310*/  @!P3 LDG.E.EL R25, desc[UR4][R14.64+-0x300] ;  /* 0xfffd00040e19b981 */ /* 0x000ee8000c2e1900 */
[----:B------:R-:W3:Y:S04]  /*4320*/  @!P3 LDG.E.EL R48, desc[UR4][R10.64+-0x300] ;  /* 0xfffd00040a30b981 */ /* 0x000ee8000c2e1900 */
[----:B------:R-:W3:Y:S04]  /*4330*/  @!P3 LDG.E.EL R49, desc[UR4][R10.64+-0x300] ;  /* 0xfffd00040a31b981 */ /* 0x000ee8000c2e1900 */
[----:B------:R0:W3:Y:S01]  /*4340*/  @!P3 LDG.E.EL R74, desc[UR4][R14.64+-0x300] ;  /* 0xfffd00040e4ab981 */ /* 0x0000e2000c2e1900 */
[----:B------:R-:W1:Y:S01]  /*4350*/  MUFU.RCP R78, R78 ;  /* 0x0000004e004e7308 */ /* 0x000e620000001000 */
[----:B0-----:R-:W-:-:S07]  /*4360*/  SEL R14, R24, RZ, !P0 ;  /* 0x000000ff180e7207 */ /* 0x001fce0004000000 */
[----:B------:R-:W0:Y:S08]  /*4370*/  MUFU.RCP R47, R80 ;  /* 0x00000050002f7308 */ /* 0x000e300000001000 */
[----:B------:R-:W0:Y:S01]  /*4380*/  MUFU.RCP R79, R79 ;  /* 0x0000004f004f7308 */ /* 0x000e220000001000 */
[----:B-1----:R-:W-:Y:S01]  /*4390*/  FMUL R29, R78, R83 ;  /* 0x000000534e1d7220 */ /* 0x002fe20000400000 */
[----:B------:R-:W-:Y:S01]  /*43a0*/  SEL R3, R3, RZ, !P3 ;  /* 0x000000ff03037207 */ /* 0x000fe20005800000 */
[----:B------:R-:W-:Y:S01]  /*43b0*/  @!P6 FMUL R81, R81, 16777216 ;  /* 0x4b8000005151e820 */ /* 0x000fe20000400000 */
[----:B------:R-:W-:Y:S01]  /*43c0*/  @!P6 FMUL R84, R84, 16777216 ;  /* 0x4b8000005454e820 */ /* 0x000fe20000400000 */
[----:B0-----:R-:W-:Y:S01]  /*43d0*/  FMUL R47, R47, R86 ;  /* 0x000000562f2f7220 */ /* 0x001fe20000400000 */
[----:B------:R-:W-:-:S03]  /*43e0*/  FSETP.GEU.AND P6, PT, R40, RZ, PT ;  /* 0x000000ff2800720b */ /* 0x000fc60003fce000 */
[----:B------:R-:W0:Y:S01]  /*43f0*/  MUFU.RCP R81, R81 ;  /* 0x0000005100517308 */ /* 0x000e220000001000 */
[----:B------:R-:W-:Y:S01]  /*4400*/  FSEL R40, R40, RZ, P6 ;  /* 0x000000ff28287208 */ /* 0x000fe20003000000 */
[----:B------:R-:W-:Y:S01]  /*4410*/  FMUL R32, R79, R82 ;  /* 0x000000524f207220 */ /* 0x000fe20000400000 */
[----:B0-----:R-:W-:Y:S01]  /*4420*/  FMUL R23, R81, R84 ;  /* 0x0000005451177220 */ /* 0x001fe20000400000 */
[----:B--2---:R-:W-:Y:S02]  /*4430*/  SEL R10, R61, RZ, !P0 ;  /* 0x000000ff3d0a7207 */ /* 0x004fe40004000000 */
[----:B-----5:R-:W-:Y:S02]  /*4440*/  SEL R11, R60, RZ, !P0 ;  /* 0x000000ff3c0b7207 */ /* 0x020fe40004000000 */
[----:B------:R-:W-:Y:S02]  /*4450*/  SEL R75, R54, RZ, !P0 ;  /* 0x000000ff364b7207 */ /* 0x000fe40004000000 */
[----:B------:R-:W-:-:S03]  /*4460*/  SEL R54, R31, RZ, !P0 ;  /* 0x000000ff1f367207 */ /* 0x000fc60004000000 */
[----:B------:R-:W-:Y:S01]  /*4470*/  FADD R10, R10, -R75 ;  /* 0x8000004b0a0a7221 */ /* 0x000fe20000000000 */
[----:B------:R-:W-:Y:S02]  /*4480*/  SEL R76, R55, RZ, !P0 ;  /* 0x000000ff374c7207 */ /* 0x000fe40004000000 */
[----:B------:R-:W-:Y:S01]  /*4490*/  SEL R55, R56, RZ, !P0 ;  /* 0x000000ff38377207 */ /* 0x000fe20004000000 */
[----:B------:R-:W-:Y:S02]  /*44a0*/  FMUL R31, R85, R10 ;  /* 0x0000000a551f7220 */ /* 0x000fe40000400000 */
[----:B------:R-:W-:Y:S01]  /*44b0*/  FADD R11, R11, -R76 ;  /* 0x8000004c0b0b7221 */ /* 0x000fe20000000000 */
[----:B------:R-:W-:Y:S01]  /*44c0*/  SEL R26, R26, RZ, !P2 ;  /* 0x000000ff1a1a7207 */ /* 0x000fe20005000000 */
[----:B------:R-:W-:Y:S01]  /*44d0*/  FADD R10, R54, -R55 ;  /* 0x80000037360a7221 */ /* 0x000fe20000000000 */
[----:B----4-:R-:W-:Y:S02]  /*44e0*/  SEL R42, R42, RZ, !P2 ;  /* 0x000000ff2a2a7207 */ /* 0x010fe40005000000 */
[----:B------:R-:W-:-:S02]  /*44f0*/  SEL R55, R58, RZ, !P2 ;  /* 0x000000ff3a377207 */ /* 0x000fc40005000000 */
[----:B------:R-:W-:Y:S01]  /*4500*/  SEL R59, R59, RZ, !P2 ;  /* 0x000000ff3b3b7207 */ /* 0x000fe20005000000 */
[----:B------:R-:W-:Y:S01]  /*4510*/  FMUL R15, R88, R11 ;  /* 0x0000000b580f7220 */ /* 0x000fe20000400000 */
[----:B------:R-:W-:Y:S01]  /*4520*/  FMUL R24, R87, R10 ;  /* 0x0000000a57187220 */ /* 0x000fe20000400000 */
[----:B------:R-:W-:Y:S01]  /*4530*/  FADD R11, R26, -R55 ;  /* 0x800000371a0b7221 */ /* 0x000fe20000000000 */
[----:B------:R-:W-:Y:S01]  /*4540*/  SEL R46, R46, RZ, !P2 ;  /* 0x000000ff2e2e7207 */ /* 0x000fe20005000000 */
[----:B------:R-:W-:Y:S01]  /*4550*/  FADD R10, R42, -R59 ;  /* 0x8000003b2a0a7221 */ /* 0x000fe20000000000 */
[----:B------:R-:W-:Y:S02]  /*4560*/  SEL R42, R30, RZ, !P2 ;  /* 0x000000ff1e2a7207 */ /* 0x000fe40005000000 */
[----:B------:R-:W-:Y:S02]  /*4570*/  SEL R57, R57, RZ, !P0 ;  /* 0x000000ff39397207 */ /* 0x000fe40004000000 */
[----:B------:R-:W-:-:S02]  /*4580*/  SEL R55, R62, RZ, !P2 ;  /* 0x000000ff3e377207 */ /* 0x000fc40005000000 */
[----:B---3--:R-:W-:Y:S01]  /*4590*/  SEL R63, R63, RZ, !P2 ;  /* 0x000000ff3f3f7207 */ /* 0x008fe20005000000 */
[----:B------:R-:W-:Y:S01]  /*45a0*/  FMUL R26, R90, R11 ;  /* 0x0000000b5a1a7220 */ /* 0x000fe20000400000 */
[----:B------:R-:W-:Y:S01]  /*45b0*/  FMUL R30, R91, R10 ;  /* 0x0000000a5b1e7220 */ /* 0x000fe20000400000 */
[----:B------:R-:W-:Y:S01]  /*45c0*/  FADD R11, R42, -R55 ;  /* 0x800000372a0b7221 */ /* 0x000fe20000000000 */
[----:B------:R-:W-:Y:S01]  /*45d0*/  FADD R14, R14, -R57 ;  /* 0x800000390e0e7221 */ /* 0x000fe20000000000 */
[----:B------:R-:W-:Y:S01]  /*45e0*/  FADD R10, R46, -R63 ;  /* 0x8000003f2e0a7221 */ /* 0x000fe20000000000 */
[----:B------:R-:W-:Y:S01]  /*45f0*/  SEL R0, R0, RZ, !P3 ;  /* 0x000000ff00007207 */ /* 0x000fe20005800000 */
[----:B------:R-:W-:Y:S01]  /*4600*/  FMUL R42, R92, R11 ;  /* 0x0000000b5c2a7220 */ /* 0x000fe20000400000 */
[----:B------:R-:W-:Y:S01]  /*4610*/  SEL R11, R68, RZ, !P2 ;  /* 0x000000ff440b7207 */ /* 0x000fe20005000000 */
[----:B------:R-:W-:Y:S01]  /*4620*/  FMUL R14, R89, R14 ;  /* 0x0000000e590e7220 */ /* 0x000fe20000400000 */
[----:B------:R-:W-:-:S02]  /*4630*/  SEL R46, R64, RZ, !P0 ;  /* 0x000000ff402e7207 */ /* 0x000fc40004000000 */
[----:B------:R-:W-:Y:S02]  /*4640*/  SEL R55, R66, RZ, !P0 ;  /* 0x000000ff42377207 */ /* 0x000fe40004000000 */
[----:B------:R-:W-:Y:S02]  /*4650*/  SEL R69, R69, RZ, !P0 ;  /* 0x000000ff45457207 */ /* 0x000fe40004000000 */
[----:B------:R-:W-:Y:S02]  /*4660*/  SEL R57, R70, RZ, !P0 ;  /* 0x000000ff46397207 */ /* 0x000fe40004000000 */
[----:B------:R-:W-:Y:S01]  /*4670*/  SEL R56, R71, RZ, !P0 ;  /* 0x000000ff47387207 */ /* 0x000fe20004000000 */
[----:B------:R-:W-:Y:S01]  /*4680*/  FFMA R46, R46, R31, R69 ;  /* 0x0000001f2e2e7223 */ /* 0x000fe20000000045 */
[----:B------:R-:W-:-:S03]  /*4690*/  SEL R54, R65, RZ, !P0 ;  /* 0x000000ff41367207 */ /* 0x000fc60004000000 */
[----:B------:R-:W-:Y:S01]  /*46a0*/  FFMA R24, R55, R24, R56 ;  /* 0x0000001837187223 */ /* 0x000fe20000000038 */
[----:B------:R-:W-:Y:S01]  /*46b0*/  SEL R72, R72, RZ, !P0 ;  /* 0x000000ff48487207 */ /* 0x000fe20004000000 */
[----:B------:R-:W-:Y:S01]  /*46c0*/  FFMA R31, R54, R15, R57 ;  /* 0x0000000f361f7223 */ /* 0x000fe20000000039 */
[----:B------:R-:W-:Y:S02]  /*46d0*/  SEL R15, R2, RZ, !P3 ;  /* 0x000000ff020f7207 */ /* 0x000fe40005800000 */
[----:B------:R-:W-:Y:S02]  /*46e0*/  SEL R55, R50, RZ, !P3 ;  /* 0x000000ff32377207 */ /* 0x000fe40005800000 */
[----:B------:R-:W-:Y:S02]  /*46f0*/  SEL R67, R67, RZ, !P0 ;  /* 0x000000ff43437207 */ /* 0x000fe40004000000 */
[----:B------:R-:W-:Y:S01]  /*4700*/  SEL R50, R34, RZ, !P3 ;  /* 0x000000ff22327207 */ /* 0x000fe20005800000 */
[----:B------:R-:W-:Y:S01]  /*4710*/  FADD R2, R0, -R55 ;  /* 0x8000003700027221 */ /* 0x000fe20000000000 */
[----:B------:R-:W-:-:S02]  /*4720*/  SEL R34, R21, RZ, !P3 ;  /* 0x000000ff15227207 */ /* 0x000fc40005800000 */
[----:B------:R-:W-:Y:S02]  /*4730*/  SEL R35, R35, RZ, !P3 ;  /* 0x000000ff23237207 */ /* 0x000fe40005800000 */
[----:B------:R-:W-:Y:S01]  /*4740*/  SEL R54, R73, RZ, !P2 ;  /* 0x000000ff49367207 */ /* 0x000fe20005000000 */
[----:B------:R-:W-:Y:S02]  /*4750*/  FFMA R21, R67, R14, R72 ;  /* 0x0000000e43157223 */ /* 0x000fe40000000048 */
[----:B------:R-:W-:Y:S02]  /*4760*/  FADD R0, R34, -R35 ;  /* 0x8000002322007221 */ /* 0x000fe40000000000 */
[----:B------:R-:W-:Y:S01]  /*4770*/  FFMA R26, R11, R26, R54 ;  /* 0x0000001a0b1a7223 */ /* 0x000fe20000000036 */
[----:B------:R-:W-:Y:S01]  /*4780*/  FADD R11, R15, -R50 ;  /* 0x800000320f0b7221 */ /* 0x000fe20000000000 */
[----:B------:R-:W-:Y:S01]  /*4790*/  SEL R14, R51, RZ, !P3 ;  /* 0x000000ff330e7207 */ /* 0x000fe20005800000 */
[----:B------:R-:W-:Y:S01]  /*47a0*/  FMUL R2, R29, R2 ;  /* 0x000000021d027220 */ /* 0x000fe20000400000 */
[----:B------:R-:W-:Y:S01]  /*47b0*/  SEL R15, R52, RZ, !P3 ;  /* 0x000000ff340f7207 */ /* 0x000fe20005800000 */
[----:B------:R-:W-:-:S02]  /*47c0*/  FMUL R47, R47, R0 ;  /* 0x000000002f2f7220 */ /* 0x000fc40000400000 */
[----:B------:R-:W-:Y:S01]  /*47d0*/  FADD R0, R3, -R14 ;  /* 0x8000000e03007221 */ /* 0x000fe20000000000 */
[----:B------:R-:W-:Y:S02]  /*47e0*/  SHF.R.U32.HI R3, RZ, 0x3, R41 ;  /* 0x00000003ff037819 */ /* 0x000fe40000011629 */
[----:B------:R-:W-:-:S05]  /*47f0*/  SEL R12, R12, RZ, !P3 ;  /* 0x000000ff0c0c7207 */ /* 0x000fca0005800000 */
[----:B------:R-:W-:Y:S01]  /*4800*/  FFMA R2, R15, R2, R12 ;  /* 0x000000020f027223 */ /* 0x000fe2000000000c */
[----:B------:R-:W-:Y:S01]  /*4810*/  FMUL R11, R32, R11 ;  /* 0x0000000b200b7220 */ /* 0x000fe20000400000 */
[----:B------:R-:W-:Y:S02]  /*4820*/  LOP3.LUT R3, R3, 0x1, RZ, 0xc0, !PT ;  /* 0x0000000103037812 */ /* 0x000fe400078ec0ff */
[----:B------:R-:W-:Y:S02]  /*4830*/  SEL R13, R13, RZ, !P3 ;  /* 0x000000ff0d0d7207 */ /* 0x000fe40005800000 */
[----:B------:R-:W-:-:S04]  /*4840*/  FSETP.GEU.AND P6, PT, R2, RZ, PT ;  /* 0x000000ff0200720b */ /* 0x000fc80003fce000 */
[----:B------:R-:W-:Y:S02]  /*4850*/  FSEL R12, R2, RZ, P6 ;  /* 0x000000ff020c7208 */ /* 0x000fe40003000000 */
[----:B------:R-:W-:Y:S02]  /*4860*/  SEL R48, R48, RZ, !P3 ;  /* 0x000000ff30307207 */ /* 0x000fe40005800000 */
[----:B------:R-:W-:-:S03]  /*4870*/  ISETP.NE.U32.AND P6, PT, R3, 0x1, PT ;  /* 0x000000010300780c */ /* 0x000fc60003fc5070 */
[----:B------:R-:W-:Y:S01]  /*4880*/  FFMA R11, R48, R11, R13 ;  /* 0x0000000b300b7223 */ /* 0x000fe2000000000d */
[----:B------:R-:W-:Y:S02]  /*4890*/  SHF.R.U32.HI R2, RZ, 0x2, R41 ;  /* 0x00000002ff027819 */ /* 0x000fe40000011629 */
[----:B------:R-:W-:Y:S02]  /*48a0*/  FSEL R39, R39, RZ, P6 ;  /* 0x000000ff27277208 */ /* 0x000fe40003000000 */
[----:B------:R-:W-:Y:S02]  /*48b0*/  SEL R14, R49, RZ, !P3 ;  /* 0x000000ff310e7207 */ /* 0x000fe40005800000 */
[----:B------:R-:W-:Y:S02]  /*48c0*/  SEL R25, R25, RZ, !P3 ;  /* 0x000000ff19197207 */ /* 0x000fe40005800000 */
[C---:B------:R-:W-:Y:S02]  /*48d0*/  FSETP.GEU.AND P6, PT, R11.reuse, RZ, PT ;  /* 0x000000ff0b00720b */ /* 0x040fe40003fce000 */
[----:B------:R-:W-:Y:S01]  /*48e0*/  LOP3.LUT R2, R2, 0x1, RZ, 0xc0, !PT ;  /* 0x0000000102027812 */ /* 0x000fe200078ec0ff */
[----:B------:R-:W-:Y:S01]  /*48f0*/  FFMA R47, R14, R47, R25 ;  /* 0x0000002f0e2f7223 */ /* 0x000fe20000000019 */
[----:B------:R-:W-:-:S02]  /*4900*/  FSEL R13, R11, RZ, P6 ;  /* 0x000000ff0b0d7208 */ /* 0x000fc40003000000 */
[----:B------:R-:W-:Y:S02]  /*4910*/  ISETP.NE.U32.AND P6, PT, R2, 0x1, PT ;  /* 0x000000010200780c */ /* 0x000fe40003fc5070 */
[----:B------:R-:W-:Y:S02]  /*4920*/  SHF.R.U32.HI R2, RZ, 0x1, R41 ;  /* 0x00000001ff027819 */ /* 0x000fe40000011629 */
[----:B------:R-:W-:Y:S01]  /*4930*/  FSEL R38, R38, RZ, P6 ;  /* 0x000000ff26267208 */ /* 0x000fe20003000000 */
[----:B------:R-:W-:Y:S01]  /*4940*/  FMUL R0, R23, R0 ;  /* 0x0000000017007220 */ /* 0x000fe20000400000 */
[----:B------:R-:W-:Y:S02]  /*4950*/  SEL R53, R53, RZ, !P3 ;  /* 0x000000ff35357207 */ /* 0x000fe40005800000 */
[----:B------:R-:W-:Y:S02]  /*4960*/  SEL R74, R74, RZ, !P3 ;  /* 0x000000ff4a4a7207 */ /* 0x000fe40005800000 */
[----:B------:R-:W-:-:S02]  /*4970*/  FSETP.GEU.AND P6, PT, R47, RZ, PT ;  /* 0x000000ff2f00720b */ /* 0x000fc40003fce000 */
[----:B------:R-:W-:Y:S01]  /*4980*/  LOP3.LUT R2, R2, 0x1, RZ, 0xc0, !PT ;  /* 0x0000000102027812 */ /* 0x000fe200078ec0ff */
[----:B------:R-:W-:Y:S01]  /*4990*/  FFMA R0, R53, R0, R74 ;  /* 0x0000000035007223 */ /* 0x000fe2000000004a */
[----:B------:R-:W-:Y:S02]  /*49a0*/  FSEL R14, R47, RZ, P6 ;  /* 0x000000ff2f0e7208 */ /* 0x000fe40003000000 */
[----:B------:R-:W-:-:S04]  /*49b0*/  ISETP.NE.U32.AND P6, PT, R2, 0x1, PT ;  /* 0x000000010200780c */ /* 0x000fc80003fc5070 */
[----:B------:R-:W-:Y:S02]  /*49c0*/  FSEL R37, R37, RZ, P6 ;  /* 0x000000ff25257208 */ /* 0x000fe40003000000 */
[----:B------:R-:W-:-:S04]  /*49d0*/  FSETP.GEU.AND P6, PT, R0, RZ, PT ;  /* 0x000000ff0000720b */ /* 0x000fc80003fce000 */
[----:B------:R-:W-:Y:S02]  /*49e0*/  FSEL R15, R0, RZ, P6 ;  /* 0x000000ff000f7208 */ /* 0x000fe40003000000 */
[----:B------:R-:W-:Y:S02]  /*49f0*/  FSETP.GEU.AND P6, PT, R46, RZ, PT ;  /* 0x000000ff2e00720b */ /* 0x000fe40003fce000 */
[----:B------:R-:W-:Y:S02]  /*4a00*/  SEL R3, R22, RZ, !P2 ;  /* 0x000000ff16037207 */ /* 0x000fe40005000000 */
[----:B------:R-:W-:Y:S02]  /*4a10*/  @!P0 FSEL R4, R46, RZ, P6 ;  /* 0x000000ff2e048208 */ /* 0x000fe40003000000 */
[----:B------:R-:W-:Y:S02]  /*4a20*/  SEL R19, R19, RZ, !P2 ;  /* 0x000000ff13137207 */ /* 0x000fe40005000000 */
[----:B------:R-:W-:-:S02]  /*4a30*/  SEL R22, R27, RZ, !P2 ;  /* 0x000000ff1b167207 */ /* 0x000fc40005000000 */
[----:B------:R-:W-:Y:S02]  /*4a40*/  FSETP.GEU.AND P6, PT, R24, RZ, PT ;  /* 0x000000ff1800720b */ /* 0x000fe40003fce000 */
[----:B------:R-:W-:Y:S02]  /*4a50*/  SHF.R.U32.HI R2, RZ, 0xf, R41 ;  /* 0x0000000fff027819 */ /* 0x000fe40000011629 */
[----:B------:R-:W-:Y:S02]  /*4a60*/  @P3 FSEL R12, R39, RZ, P5 ;  /* 0x000000ff270c3208 */ /* 0x000fe40002800000 */
[----:B------:R-:W-:Y:S02]  /*4a70*/  @P3 FSEL R13, R38, RZ, P5 ;  /* 0x000000ff260d3208 */ /* 0x000fe40002800000 */
[----:B------:R-:W-:Y:S02]  /*4a80*/  @P3 FSEL R14, R37, RZ, P5 ;  /* 0x000000ff250e3208 */ /* 0x000fe40002800000 */
[----:B------:R-:W-:Y:S01]  /*4a90*/  @P3 FSEL R15, R40, RZ, P5 ;  /* 0x000000ff280f3208 */ /* 0x000fe20002800000 */
[----:B------:R-:W-:Y:S01]  /*4aa0*/  FFMA R42, R19, R42, R22 ;  /* 0x0000002a132a7223 */ /* 0x000fe20000000016 */
[----:B------:R-:W-:-:S02]  /*4ab0*/  FSETP.GEU.AND P5, PT, R31, RZ, PT ;  /* 0x000000ff1f00720b */ /* 0x000fc40003fae000 */
[----:B------:R-:W-:Y:S01]  /*4ac0*/  @!P0 FSEL R6, R24, RZ, P6 ;  /* 0x000000ff18068208 */ /* 0x000fe20003000000 */
[----:B------:R-:W-:Y:S01]  /*4ad0*/  FMUL R10, R77, R10 ;  /* 0x0000000a4d0a7220 */ /* 0x000fe20000400000 */
[----:B------:R-:W-:Y:S02]  /*4ae0*/  SEL R11, R18, RZ, !P2 ;  /* 0x000000ff120b7207 */ /* 0x000fe40005000000 */
[----:B------:R-:W-:Y:S02]  /*4af0*/  SEL R28, R28, RZ, !P2 ;  /* 0x000000ff1c1c7207 */ /* 0x000fe40005000000 */
[----:B------:R-:W-:Y:S02]  /*4b00*/  FSETP.GEU.AND P6, PT, R26, RZ, PT ;  /* 0x000000ff1a00720b */ /* 0x000fe40003fce000 */
[----:B------:R-:W-:Y:S02]  /*4b10*/  SHF.R.U32.HI R0, RZ, 0xe, R41 ;  /* 0x0000000eff007819 */ /* 0x000fe40000011629 */
[----:B------:R-:W-:-:S02]  /*4b20*/  SEL R18, R33, RZ, !P2 ;  /* 0x000000ff21127207 */ /* 0x000fc40005000000 */
[----:B------:R-:W-:Y:S02]  /*4b30*/  LOP3.LUT R2, R2, 0x1, RZ, 0xc0, !PT ;  /* 0x0000000102027812 */ /* 0x000fe400078ec0ff */
[----:B------:R-:W-:Y:S01]  /*4b40*/  @!P0 FSEL R5, R31, RZ, P5 ;  /* 0x000000ff1f058208 */ /* 0x000fe20002800000 */
[----:B------:R-:W-:Y:S01]  /*4b50*/  FFMA R10, R11, R10, R28 ;  /* 0x0000000a0b0a7223 */ /* 0x000fe2000000001c */
[----:B------:R-:W-:Y:S02]  /*4b60*/  FSETP.GEU.AND P5, PT, R21, RZ, PT ;  /* 0x000000ff1500720b */ /* 0x000fe40003fae000 */
[----:B------:R-:W-:Y:S02]  /*4b70*/  @!P2 FSEL R12, R26, RZ, P6 ;  /* 0x000000ff1a0ca208 */ /* 0x000fe40003000000 */
[----:B------:R-:W-:Y:S02]  /*4b80*/  LOP3.LUT R0, R0, 0x1, RZ, 0xc0, !PT ;  /* 0x0000000100007812 */ /* 0x000fe400078ec0ff */
[----:B------:R-:W-:Y:S01]  /*4b90*/  FSETP.GEU.AND P6, PT, R42, RZ, PT ;  /* 0x000000ff2a00720b */ /* 0x000fe20003fce000 */
[----:B------:R-:W-:Y:S01]  /*4ba0*/  FFMA R30, R3, R30, R18 ;  /* 0x0000001e031e7223 */ /* 0x000fe20000000012 */
[----:B------:R-:W-:-:S02]  /*4bb0*/  ISETP.NE.U32.AND P3, PT, R2, 0x1, PT ;  /* 0x000000010200780c */ /* 0x000fc40003f65070 */
[----:B------:R-:W-:Y:S01]  /*4bc0*/  @!P0 FSEL R7, R21, RZ, P5 ;  /* 0x000000ff15078208 */ /* 0x000fe20002800000 */
[----:B------:R-:W0:Y:S01]  /*4bd0*/  LDC.64 R2, c[0x0][0x2b0] ;  /* 0x0000ac00ff027b82 */ /* 0x000e220000000a00 */
[----:B------:R-:W-:Y:S02]  /*4be0*/  ISETP.NE.U32.AND P0, PT, R0, 0x1, PT ;  /* 0x000000010000780c */ /* 0x000fe40003f05070 */
[----:B------:R-:W-:Y:S02]  /*4bf0*/  @!P2 FSEL R14, R42, RZ, P6 ;  /* 0x000000ff2a0ea208 */ /* 0x000fe40003000000 */
[--C-:B------:R-:W-:Y:S02]  /*4c00*/  SHF.R.U32.HI R0, RZ, 0xd, R41.reuse ;  /* 0x0000000dff007819 */ /* 0x100fe40000011629 */
[----:B------:R-:W-:Y:S02]  /*4c10*/  SHF.R.U32.HI R18, RZ, 0x8, R41 ;  /* 0x00000008ff127819 */ /* 0x000fe40000011629 */
[----:B------:R-:W-:-:S02]  /*4c20*/  FSETP.GEU.AND P6, PT, R10, RZ, PT ;  /* 0x000000ff0a00720b */ /* 0x000fc40003fce000 */
[----:B------:R-:W-:Y:S02]  /*4c30*/  FSETP.GEU.AND P5, PT, R30, RZ, PT ;  /* 0x000000ff1e00720b */ /* 0x000fe40003fae000 */
[----:B------:R-:W-:Y:S02]  /*4c40*/  LOP3.LUT R0, R0, 0x1, RZ, 0xc0, !PT ;  /* 0x0000000100007812 */ /* 0x000fe400078ec0ff */
[----:B------:R-:W-:Y:S02]  /*4c50*/  LOP3.LUT R18, R18, 0x1, RZ, 0xc0, !PT ;  /* 0x0000000112127812 */ /* 0x000fe400078ec0ff */
[----:B------:R-:W-:Y:S02]  /*4c60*/  @!P2 FSEL R15, R10, RZ, P6 ;  /* 0x000000ff0a0fa208 */ /* 0x000fe40003000000 */
[--C-:B------:R-:W-:Y:S02]  /*4c70*/  SHF.R.U32.HI R11, RZ, 0x9, R41.reuse ;  /* 0x00000009ff0b7819 */ /* 0x100fe40000011629 */
[----:B------:R-:W-:-:S02]  /*4c80*/  SHF.R.U32.HI R10, RZ, 0xa, R41 ;  /* 0x0000000aff0a7819 */ /* 0x000fc40000011629 */
[----:B------:R-:W-:Y:S02]  /*4c90*/  @!P2 FSEL R13, R30, RZ, P5 ;  /* 0x000000ff1e0da208 */ /* 0x000fe40002800000 */
[----:B------:R-:W-:Y:S02]  /*4ca0*/  ISETP.NE.U32.AND P5, PT, R0, 0x1, PT ;  /* 0x000000010000780c */ /* 0x000fe40003fa5070 */
[----:B------:R-:W-:Y:S02]  /*4cb0*/  ISETP.NE.U32.AND P2, PT, R18, 0x1, PT ;  /* 0x000000011200780c */ /* 0x000fe40003f45070 */
[----:B------:R-:W-:Y:S02]  /*4cc0*/  LOP3.LUT R11, R11, 0x1, RZ, 0xc0, !PT ;  /* 0x000000010b0b7812 */ /* 0x000fe400078ec0ff */
[----:B------:R-:W-:Y:S02]  /*4cd0*/  SHF.R.U32.HI R0, RZ, 0xb, R41 ;  /* 0x0000000bff007819 */ /* 0x000fe40000011629 */
[----:B------:R-:W-:-:S02]  /*4ce0*/  LOP3.LUT R10, R10, 0x1, RZ, 0xc0, !PT ;  /* 0x000000010a0a7812 */ /* 0x000fc400078ec0ff */
[----:B------:R-:W-:Y:S02]  /*4cf0*/  SHF.R.U32.HI R41, RZ, 0xc, R41 ;  /* 0x0000000cff297819 */ /* 0x000fe40000011629 */
[----:B------:R-:W-:Y:S02]  /*4d00*/  @!P4 FSEL R4, R16, RZ, P2 ;  /* 0x000000ff1004c208 */ /* 0x000fe40001000000 */
[----:B------:R-:W-:Y:S02]  /*4d10*/  ISETP.NE.U32.AND P6, PT, R11, 0x1, PT ;  /* 0x000000010b00780c */ /* 0x000fe40003fc5070 */
[----:B------:R-:W-:Y:S02]  /*4d20*/  ISETP.NE.U32.AND P2, PT, R10, 0x1, PT ;  /* 0x000000010a00780c */ /* 0x000fe40003f45070 */
[----:B------:R-:W-:Y:S02]  /*4d30*/  LOP3.LUT R0, R0, 0x1, RZ, 0xc0, !PT ;  /* 0x0000000100007812 */ /* 0x000fe400078ec0ff */
[----:B------:R-:W-:-:S02]  /*4d40*/  LOP3.LUT R41, R41, 0x1, RZ, 0xc0, !PT ;  /* 0x0000000129297812 */ /* 0x000fc400078ec0ff */
[----:B------:R-:W-:Y:S02]  /*4d50*/  @!P4 FSEL R5, R8, RZ, P6 ;  /* 0x000000ff0805c208 */ /* 0x000fe40003000000 */
[----:B------:R-:W-:Y:S02]  /*4d60*/  @!P4 FSEL R6, R9, RZ, P2 ;  /* 0x000000ff0906c208 */ /* 0x000fe40001000000 */
[----:B------:R-:W-:Y:S02]  /*4d70*/  ISETP.NE.U32.AND P6, PT, R0, 0x1, PT ;  /* 0x000000010000780c */ /* 0x000fe40003fc5070 */
[----:B------:R-:W-:Y:S01]  /*4d80*/  ISETP.NE.U32.AND P2, PT, R41, 0x1, PT ;  /* 0x000000012900780c */ /* 0x000fe20003f45070 */
[----:B0-----:R-:W-:Y:S01]  /*4d90*/  IMAD.WIDE R20, R20, 0x4, R2 ;  /* 0x0000000414147825 */ /* 0x001fe200078e0202 */
[----:B------:R-:W-:Y:S02]  /*4da0*/  @!P1 FSEL R15, R36, RZ, P3 ;  /* 0x000000ff240f9208 */ /* 0x000fe40001800000 */
[----:B------:R-:W-:-:S02]  /*4db0*/  @!P4 FSEL R7, R17, RZ, P6 ;  /* 0x000000ff1107c208 */ /* 0x000fc40003000000 */
[----:B------:R-:W-:Y:S02]  /*4dc0*/  @!P1 FSEL R12, R43, RZ, P2 ;  /* 0x000000ff2b0c9208 */ /* 0x000fe40001000000 */
[----:B------:R-:W-:Y:S02]  /*4dd0*/  @!P1 FSEL R13, R44, RZ, P5 ;  /* 0x000000ff2c0d9208 */ /* 0x000fe40002800000 */
[----:B------:R-:W-:Y:S01]  /*4de0*/  @!P1 FSEL R14, R45, RZ, P0 ;  /* 0x000000ff2d0e9208 */ /* 0x000fe20000000000 */
[----:B------:R-:W-:Y:S04]  /*4df0*/  STG.E.128 desc[UR4][R20.64], R4 ;  /* 0x0000000414007986 */ /* 0x000fe8000c101d04 */
[----:B------:R-:W-:Y:S01]  /*4e00*/  STG.E.128 desc[UR4][R20.64+0x800], R12 ;  /* 0x0008000c14007986 */ /* 0x000fe2000c101d04 */
[----:B------:R-:W-:Y:S05]  /*4e10*/  EXIT ;  /* 0x000000000000794d */ /* 0x000fea0003800000 */
.L_x_0:
[----:B------:R-:W-:-:S00]  /*4e20*/  BRA `(.L_x_0) ;  /* 0xfffffffc00fc7947 */ /* 0x000fc0000383ffff */
[----:B------:R-:W-:-:S00]  /*4e30*/  NOP ;  /* 0x0000000000007918 */ /* 0x000fc00000000000 */
        /* <DEDUP_REMOVED lines=12> */
.L_x_1:


//--------------------- .nv.global.init           --------------------------
	.section	.nv.global.init,"aw",@progbits
.nv.global.init:
	.type		_$_str,@object
	.size		_$_str,(_$_str_$_2 - _$_str)
_$_str:
        /*0000*/ 	.byte	0x5f, 0x5f, 0x43, 0x55, 0x44, 0x41, 0x5f, 0x46, 0x54, 0x5a, 0x00
	.type		_$_str_$_2,@object
	.size		_$_str_$_2,(.L_1 - _$_str_$_2)
_$_str_$_2:
        /*000b*/ 	.byte	0x5f, 0x5f, 0x43, 0x55, 0x44, 0x41, 0x5f, 0x50, 0x52, 0x45, 0x43, 0x5f, 0x53, 0x51, 0x52, 0x54
        /*001b*/ 	.byte	0x00
.L_1:


//--------------------- .nv.constant0.triton_poi_fused_cat_6 --------------------------
	.section	.nv.constant0.triton_poi_fused_cat_6,"a",@progbits
	.sectionflags	@""
	.align	4
.nv.constant0.triton_poi_fused_cat_6:
	.zero		700
